//
// Generated by NVIDIA NVVM Compiler
//
// Compiler Build ID: CL-36424714
// Cuda compilation tools, release 13.0, V13.0.88
// Based on NVVM 20.0.0
//

.version 9.0
.target sm_100
.address_size 64

	// .globl	_Z9LMTKernelPKfPfiifffffffffffffffffffffffffffffff
.global .align 4 .b8 __cudart_i2opi_f[24] = {65, 144, 67, 60, 153, 149, 98, 219, 192, 221, 52, 245, 209, 87, 39, 252, 41, 21, 68, 78, 110, 131, 249, 162};

.visible .entry _Z9LMTKernelPKfPfiifffffffffffffffffffffffffffffff(
	.param .u64 .ptr .align 1 _Z9LMTKernelPKfPfiifffffffffffffffffffffffffffffff_param_0,
	.param .u64 .ptr .align 1 _Z9LMTKernelPKfPfiifffffffffffffffffffffffffffffff_param_1,
	.param .u32 _Z9LMTKernelPKfPfiifffffffffffffffffffffffffffffff_param_2,
	.param .u32 _Z9LMTKernelPKfPfiifffffffffffffffffffffffffffffff_param_3,
	.param .f32 _Z9LMTKernelPKfPfiifffffffffffffffffffffffffffffff_param_4,
	.param .f32 _Z9LMTKernelPKfPfiifffffffffffffffffffffffffffffff_param_5,
	.param .f32 _Z9LMTKernelPKfPfiifffffffffffffffffffffffffffffff_param_6,
	.param .f32 _Z9LMTKernelPKfPfiifffffffffffffffffffffffffffffff_param_7,
	.param .f32 _Z9LMTKernelPKfPfiifffffffffffffffffffffffffffffff_param_8,
	.param .f32 _Z9LMTKernelPKfPfiifffffffffffffffffffffffffffffff_param_9,
	.param .f32 _Z9LMTKernelPKfPfiifffffffffffffffffffffffffffffff_param_10,
	.param .f32 _Z9LMTKernelPKfPfiifffffffffffffffffffffffffffffff_param_11,
	.param .f32 _Z9LMTKernelPKfPfiifffffffffffffffffffffffffffffff_param_12,
	.param .f32 _Z9LMTKernelPKfPfiifffffffffffffffffffffffffffffff_param_13,
	.param .f32 _Z9LMTKernelPKfPfiifffffffffffffffffffffffffffffff_param_14,
	.param .f32 _Z9LMTKernelPKfPfiifffffffffffffffffffffffffffffff_param_15,
	.param .f32 _Z9LMTKernelPKfPfiifffffffffffffffffffffffffffffff_param_16,
	.param .f32 _Z9LMTKernelPKfPfiifffffffffffffffffffffffffffffff_param_17,
	.param .f32 _Z9LMTKernelPKfPfiifffffffffffffffffffffffffffffff_param_18,
	.param .f32 _Z9LMTKernelPKfPfiifffffffffffffffffffffffffffffff_param_19,
	.param .f32 _Z9LMTKernelPKfPfiifffffffffffffffffffffffffffffff_param_20,
	.param .f32 _Z9LMTKernelPKfPfiifffffffffffffffffffffffffffffff_param_21,
	.param .f32 _Z9LMTKernelPKfPfiifffffffffffffffffffffffffffffff_param_22,
	.param .f32 _Z9LMTKernelPKfPfiifffffffffffffffffffffffffffffff_param_23,
	.param .f32 _Z9LMTKernelPKfPfiifffffffffffffffffffffffffffffff_param_24,
	.param .f32 _Z9LMTKernelPKfPfiifffffffffffffffffffffffffffffff_param_25,
	.param .f32 _Z9LMTKernelPKfPfiifffffffffffffffffffffffffffffff_param_26,
	.param .f32 _Z9LMTKernelPKfPfiifffffffffffffffffffffffffffffff_param_27,
	.param .f32 _Z9LMTKernelPKfPfiifffffffffffffffffffffffffffffff_param_28,
	.param .f32 _Z9LMTKernelPKfPfiifffffffffffffffffffffffffffffff_param_29,
	.param .f32 _Z9LMTKernelPKfPfiifffffffffffffffffffffffffffffff_param_30,
	.param .f32 _Z9LMTKernelPKfPfiifffffffffffffffffffffffffffffff_param_31,
	.param .f32 _Z9LMTKernelPKfPfiifffffffffffffffffffffffffffffff_param_32,
	.param .f32 _Z9LMTKernelPKfPfiifffffffffffffffffffffffffffffff_param_33,
	.param .f32 _Z9LMTKernelPKfPfiifffffffffffffffffffffffffffffff_param_34
)
{
	.reg .pred 	%p<335>;
	.reg .b32 	%r<209>;
	.reg .b32 	%f<1398>;
	.reg .b64 	%rd<11>;

	ld.param.u32 	%r32, [_Z9LMTKernelPKfPfiifffffffffffffffffffffffffffffff_param_2];
	ld.param.u32 	%r33, [_Z9LMTKernelPKfPfiifffffffffffffffffffffffffffffff_param_3];
	ld.param.f32 	%f206, [_Z9LMTKernelPKfPfiifffffffffffffffffffffffffffffff_param_5];
	ld.param.f32 	%f207, [_Z9LMTKernelPKfPfiifffffffffffffffffffffffffffffff_param_6];
	ld.param.f32 	%f210, [_Z9LMTKernelPKfPfiifffffffffffffffffffffffffffffff_param_9];
	ld.param.f32 	%f211, [_Z9LMTKernelPKfPfiifffffffffffffffffffffffffffffff_param_10];
	ld.param.f32 	%f212, [_Z9LMTKernelPKfPfiifffffffffffffffffffffffffffffff_param_11];
	ld.param.f32 	%f213, [_Z9LMTKernelPKfPfiifffffffffffffffffffffffffffffff_param_12];
	ld.param.f32 	%f214, [_Z9LMTKernelPKfPfiifffffffffffffffffffffffffffffff_param_13];
	ld.param.f32 	%f216, [_Z9LMTKernelPKfPfiifffffffffffffffffffffffffffffff_param_15];
	ld.param.f32 	%f217, [_Z9LMTKernelPKfPfiifffffffffffffffffffffffffffffff_param_16];
	ld.param.f32 	%f218, [_Z9LMTKernelPKfPfiifffffffffffffffffffffffffffffff_param_17];
	ld.param.f32 	%f219, [_Z9LMTKernelPKfPfiifffffffffffffffffffffffffffffff_param_18];
	ld.param.f32 	%f220, [_Z9LMTKernelPKfPfiifffffffffffffffffffffffffffffff_param_19];
	ld.param.f32 	%f221, [_Z9LMTKernelPKfPfiifffffffffffffffffffffffffffffff_param_20];
	ld.param.f32 	%f222, [_Z9LMTKernelPKfPfiifffffffffffffffffffffffffffffff_param_21];
	ld.param.f32 	%f223, [_Z9LMTKernelPKfPfiifffffffffffffffffffffffffffffff_param_22];
	ld.param.f32 	%f224, [_Z9LMTKernelPKfPfiifffffffffffffffffffffffffffffff_param_23];
	ld.param.f32 	%f225, [_Z9LMTKernelPKfPfiifffffffffffffffffffffffffffffff_param_24];
	ld.param.f32 	%f226, [_Z9LMTKernelPKfPfiifffffffffffffffffffffffffffffff_param_25];
	ld.param.f32 	%f227, [_Z9LMTKernelPKfPfiifffffffffffffffffffffffffffffff_param_26];
	ld.param.f32 	%f228, [_Z9LMTKernelPKfPfiifffffffffffffffffffffffffffffff_param_27];
	ld.param.f32 	%f229, [_Z9LMTKernelPKfPfiifffffffffffffffffffffffffffffff_param_29];
	ld.param.f32 	%f230, [_Z9LMTKernelPKfPfiifffffffffffffffffffffffffffffff_param_30];
	mov.u32 	%r35, %ctaid.x;
	mov.u32 	%r36, %ntid.x;
	mov.u32 	%r37, %tid.x;
	mad.lo.s32 	%r1, %r35, %r36, %r37;
	mov.u32 	%r38, %ctaid.y;
	mov.u32 	%r39, %ntid.y;
	mov.u32 	%r40, %tid.y;
	mad.lo.s32 	%r41, %r38, %r39, %r40;
	setp.ge.s32 	%p1, %r1, %r32;
	setp.ge.s32 	%p2, %r41, %r33;
	or.pred  	%p3, %p1, %p2;
	@%p3 bra 	$L__BB0_218;
	ld.param.u64 	%rd9, [_Z9LMTKernelPKfPfiifffffffffffffffffffffffffffffff_param_0];
	cvta.to.global.u64 	%rd4, %rd9;
	mad.lo.s32 	%r42, %r32, %r41, %r1;
	shl.b32 	%r3, %r42, 2;
	mul.wide.s32 	%rd5, %r3, 4;
	add.s64 	%rd1, %rd4, %rd5;
	ld.global.f32 	%f234, [%rd1];
	ld.global.f32 	%f235, [%rd1+4];
	ld.global.f32 	%f236, [%rd1+8];
	mul.f32 	%f237, %f235, 0f3F000000;
	fma.rn.f32 	%f238, %f234, 0f3EAAAAAB, %f237;
	fma.rn.f32 	%f1, %f236, 0f00000000, %f238;
	mul.f32 	%f239, %f235, 0fBE800000;
	fma.rn.f32 	%f240, %f234, 0f3EAAAAAB, %f239;
	mul.f32 	%f241, %f236, 0f3EDDB3D7;
	add.f32 	%f242, %f240, %f241;
	sub.f32 	%f243, %f240, %f241;
	abs.f32 	%f244, %f242;
	abs.f32 	%f245, %f243;
	setp.gt.f32 	%p4, %f245, %f244;
	selp.f32 	%f246, %f245, %f244, %p4;
	selp.f32 	%f247, %f244, %f245, %p4;
	div.rn.f32 	%f248, %f247, %f246;
	mul.f32 	%f249, %f248, %f248;
	fma.rn.f32 	%f250, %f249, 0f3B33710B, 0fBC807748;
	fma.rn.f32 	%f251, %f250, %f249, 0f3D2CDAB2;
	fma.rn.f32 	%f252, %f251, %f249, 0fBD992D10;
	fma.rn.f32 	%f253, %f252, %f249, 0f3DD9EA6C;
	fma.rn.f32 	%f254, %f253, %f249, 0fBE117CB1;
	fma.rn.f32 	%f255, %f254, %f249, 0f3E4CBCE0;
	fma.rn.f32 	%f256, %f255, %f249, 0fBEAAAA7D;
	mul.f32 	%f257, %f249, %f256;
	fma.rn.f32 	%f258, %f257, %f248, %f248;
	neg.f32 	%f259, %f258;
	fma.rn.f32 	%f260, 0f3F6EE581, 0f3FD774EB, %f259;
	selp.f32 	%f261, %f260, %f258, %p4;
	selp.f32 	%f262, 0f3F6EE581, 0f3FEEE581, %p4;
	selp.f32 	%f263, %f258, %f259, %p4;
	mov.b32 	%r43, %f242;
	fma.rn.f32 	%f264, %f262, 0f3FD774EB, %f263;
	setp.lt.s32 	%p5, %r43, 0;
	selp.f32 	%f265, %f264, %f261, %p5;
	add.f32 	%f266, %f244, %f245;
	setp.eq.f32 	%p6, %f246, 0f00000000;
	selp.f32 	%f267, 0f40490FDB, 0f00000000, %p5;
	setp.eq.f32 	%p7, %f244, %f245;
	selp.f32 	%f268, 0f4016CBE4, 0f3F490FDB, %p5;
	selp.f32 	%f269, %f268, %f265, %p7;
	selp.f32 	%f270, %f267, %f269, %p6;
	abs.f32 	%f271, %f266;
	setp.nan.f32 	%p8, %f271, %f271;
	copysign.f32 	%f272, %f243, %f270;
	selp.f32 	%f273, %f266, %f272, %p8;
	mul.f32 	%f274, %f273, 0f42652EE0;
	setp.lt.f32 	%p9, %f274, 0f00000000;
	add.f32 	%f275, %f274, 0f43B40000;
	selp.f32 	%f276, %f275, %f274, %p9;
	mul.f32 	%f277, %f276, 0f3C8EFA35;
	abs.f32 	%f2, %f277;
	setp.ltu.f32 	%p10, %f2, 0f47CE4780;
	@%p10 bra 	$L__BB0_8;
	setp.eq.f32 	%p11, %f2, 0f7F800000;
	@%p11 bra 	$L__BB0_5;
	mov.b32 	%r195, 0;
$L__BB0_4:
	.pragma "nounroll";
	add.s32 	%r195, %r195, 1;
	setp.ne.s32 	%p12, %r195, 6;
	@%p12 bra 	$L__BB0_4;
$L__BB0_5:
	@%p11 bra 	$L__BB0_8;
	mov.b32 	%r196, 0;
$L__BB0_7:
	.pragma "nounroll";
	add.s32 	%r196, %r196, 1;
	setp.ne.s32 	%p14, %r196, 6;
	@%p14 bra 	$L__BB0_7;
$L__BB0_8:
	fma.rn.f32 	%f278, %f1, 0f3E5DB3D7, 0f7FC00000;
	add.f32 	%f279, %f278, 0f7FC00000;
	mov.f32 	%f280, 0f7FC00000;
	add.f32 	%f281, %f280, 0f7FC00000;
	add.f32 	%f3, %f281, 0f7FC00000;
	mul.f32 	%f282, %f3, 0fBE722FE0;
	fma.rn.f32 	%f283, %f279, 0f3FB9C8C3, %f282;
	fma.rn.f32 	%f4, %f3, 0fBE5C163C, %f283;
	mul.f32 	%f284, %f279, 0fBD9CC83A;
	fma.rn.f32 	%f285, %f3, 0f3F968EB2, %f284;
	fma.rn.f32 	%f5, %f3, 0fBDCC22E4, %f285;
	mul.f32 	%f286, %f3, 0fBBC5ABDB;
	fma.rn.f32 	%f287, %f279, 0f3C084074, %f286;
	fma.rn.f32 	%f6, %f3, 0f3F7F6A56, %f287;
	setp.gtu.f32 	%p15, %f4, 0f3C000000;
	@%p15 bra 	$L__BB0_10;
	fma.rn.f32 	%f1366, %f4, 0f4128A4D0, 0f3D954F7F;
	bra.uni 	$L__BB0_11;
$L__BB0_10:
	mov.b32 	%r46, %f4;
	add.s32 	%r47, %r46, -1060439283;
	and.b32  	%r48, %r47, -8388608;
	sub.s32 	%r49, %r46, %r48;
	mov.b32 	%f288, %r49;
	cvt.rn.f32.s32 	%f289, %r48;
	fma.rn.f32 	%f290, %f289, 0f34000000, 0f00000000;
	add.f32 	%f291, %f288, 0fBF800000;
	fma.rn.f32 	%f292, %f291, 0f3DC6B27F, 0fBE2C7F30;
	fma.rn.f32 	%f293, %f292, %f291, 0f3E2FCF2A;
	fma.rn.f32 	%f294, %f293, %f291, 0fBE374E43;
	fma.rn.f32 	%f295, %f294, %f291, 0f3E520BF4;
	fma.rn.f32 	%f296, %f295, %f291, 0fBE763C8B;
	fma.rn.f32 	%f297, %f296, %f291, 0f3E93BF99;
	fma.rn.f32 	%f298, %f297, %f291, 0fBEB8AA49;
	fma.rn.f32 	%f299, %f298, %f291, 0f3EF6384A;
	fma.rn.f32 	%f300, %f299, %f291, 0fBF38AA3B;
	mul.f32 	%f301, %f291, %f300;
	mul.f32 	%f302, %f291, %f301;
	fma.rn.f32 	%f303, %f291, 0f3FB8AA3B, %f302;
	add.f32 	%f304, %f290, %f303;
	setp.gt.u32 	%p16, %r46, 2139095039;
	fma.rn.f32 	%f305, %f4, 0f7F800000, 0f7F800000;
	selp.f32 	%f306, %f305, %f304, %p16;
	add.f32 	%f307, %f306, 0f411B851F;
	div.rn.f32 	%f1366, %f307, 0f418C28F6;
$L__BB0_11:
	setp.gtu.f32 	%p17, %f5, 0f3C000000;
	@%p17 bra 	$L__BB0_13;
	fma.rn.f32 	%f1367, %f5, 0f4128A4D0, 0f3D954F7F;
	bra.uni 	$L__BB0_14;
$L__BB0_13:
	mov.b32 	%r50, %f5;
	add.s32 	%r51, %r50, -1060439283;
	and.b32  	%r52, %r51, -8388608;
	sub.s32 	%r53, %r50, %r52;
	mov.b32 	%f308, %r53;
	cvt.rn.f32.s32 	%f309, %r52;
	fma.rn.f32 	%f310, %f309, 0f34000000, 0f00000000;
	add.f32 	%f311, %f308, 0fBF800000;
	fma.rn.f32 	%f312, %f311, 0f3DC6B27F, 0fBE2C7F30;
	fma.rn.f32 	%f313, %f312, %f311, 0f3E2FCF2A;
	fma.rn.f32 	%f314, %f313, %f311, 0fBE374E43;
	fma.rn.f32 	%f315, %f314, %f311, 0f3E520BF4;
	fma.rn.f32 	%f316, %f315, %f311, 0fBE763C8B;
	fma.rn.f32 	%f317, %f316, %f311, 0f3E93BF99;
	fma.rn.f32 	%f318, %f317, %f311, 0fBEB8AA49;
	fma.rn.f32 	%f319, %f318, %f311, 0f3EF6384A;
	fma.rn.f32 	%f320, %f319, %f311, 0fBF38AA3B;
	mul.f32 	%f321, %f311, %f320;
	mul.f32 	%f322, %f311, %f321;
	fma.rn.f32 	%f323, %f311, 0f3FB8AA3B, %f322;
	add.f32 	%f324, %f310, %f323;
	setp.gt.u32 	%p18, %r50, 2139095039;
	fma.rn.f32 	%f325, %f5, 0f7F800000, 0f7F800000;
	selp.f32 	%f326, %f325, %f324, %p18;
	add.f32 	%f327, %f326, 0f411B851F;
	div.rn.f32 	%f1367, %f327, 0f418C28F6;
$L__BB0_14:
	setp.gtu.f32 	%p19, %f6, 0f3C000000;
	@%p19 bra 	$L__BB0_16;
	fma.rn.f32 	%f1368, %f6, 0f4128A4D0, 0f3D954F7F;
	bra.uni 	$L__BB0_17;
$L__BB0_16:
	mov.b32 	%r54, %f6;
	add.s32 	%r55, %r54, -1060439283;
	and.b32  	%r56, %r55, -8388608;
	sub.s32 	%r57, %r54, %r56;
	mov.b32 	%f328, %r57;
	cvt.rn.f32.s32 	%f329, %r56;
	fma.rn.f32 	%f330, %f329, 0f34000000, 0f00000000;
	add.f32 	%f331, %f328, 0fBF800000;
	fma.rn.f32 	%f332, %f331, 0f3DC6B27F, 0fBE2C7F30;
	fma.rn.f32 	%f333, %f332, %f331, 0f3E2FCF2A;
	fma.rn.f32 	%f334, %f333, %f331, 0fBE374E43;
	fma.rn.f32 	%f335, %f334, %f331, 0f3E520BF4;
	fma.rn.f32 	%f336, %f335, %f331, 0fBE763C8B;
	fma.rn.f32 	%f337, %f336, %f331, 0f3E93BF99;
	fma.rn.f32 	%f338, %f337, %f331, 0fBEB8AA49;
	fma.rn.f32 	%f339, %f338, %f331, 0f3EF6384A;
	fma.rn.f32 	%f340, %f339, %f331, 0fBF38AA3B;
	mul.f32 	%f341, %f331, %f340;
	mul.f32 	%f342, %f331, %f341;
	fma.rn.f32 	%f343, %f331, 0f3FB8AA3B, %f342;
	add.f32 	%f344, %f330, %f343;
	setp.gt.u32 	%p20, %r54, 2139095039;
	fma.rn.f32 	%f345, %f6, 0f7F800000, 0f7F800000;
	selp.f32 	%f346, %f345, %f344, %p20;
	add.f32 	%f347, %f346, 0f411B851F;
	div.rn.f32 	%f1368, %f347, 0f418C28F6;
$L__BB0_17:
	ld.param.f32 	%f1354, [_Z9LMTKernelPKfPfiifffffffffffffffffffffffffffffff_param_8];
	ld.param.f32 	%f1353, [_Z9LMTKernelPKfPfiifffffffffffffffffffffffffffffff_param_7];
	fma.rn.f32 	%f349, %f206, %f1366, %f1354;
	setp.lt.f32 	%p21, %f349, 0f00000000;
	setp.gt.f32 	%p22, %f349, 0f3F800000;
	selp.f32 	%f350, 0f3F800000, %f349, %p22;
	selp.f32 	%f16, 0f00000000, %f350, %p21;
	fma.rn.f32 	%f351, %f207, %f1367, %f210;
	setp.lt.f32 	%p23, %f351, 0f00000000;
	setp.gt.f32 	%p24, %f351, 0f3F800000;
	selp.f32 	%f352, 0f3F800000, %f351, %p24;
	selp.f32 	%f17, 0f00000000, %f352, %p23;
	fma.rn.f32 	%f353, %f1353, %f1368, %f211;
	setp.lt.f32 	%p25, %f353, 0f00000000;
	setp.gt.f32 	%p26, %f353, 0f3F800000;
	selp.f32 	%f354, 0f3F800000, %f353, %p26;
	selp.f32 	%f18, 0f00000000, %f354, %p25;
	mul.f32 	%f355, %f212, 0f3F000000;
	cvt.rzi.f32.f32 	%f356, %f355;
	add.f32 	%f357, %f356, %f356;
	sub.f32 	%f358, %f212, %f357;
	abs.f32 	%f19, %f358;
	abs.f32 	%f20, %f16;
	setp.lt.f32 	%p27, %f20, 0f00800000;
	mul.f32 	%f359, %f20, 0f4B800000;
	selp.f32 	%f360, %f359, %f20, %p27;
	selp.f32 	%f361, 0fC1C00000, 0f00000000, %p27;
	mov.b32 	%r58, %f360;
	add.s32 	%r59, %r58, -1060439283;
	and.b32  	%r60, %r59, -8388608;
	sub.s32 	%r61, %r58, %r60;
	mov.b32 	%f362, %r61;
	cvt.rn.f32.s32 	%f363, %r60;
	fma.rn.f32 	%f364, %f363, 0f34000000, %f361;
	add.f32 	%f365, %f362, 0fBF800000;
	add.f32 	%f366, %f362, 0f3F800000;
	rcp.approx.ftz.f32 	%f367, %f366;
	add.f32 	%f368, %f365, %f365;
	mul.f32 	%f369, %f368, %f367;
	mul.f32 	%f370, %f369, %f369;
	sub.f32 	%f371, %f365, %f369;
	add.f32 	%f372, %f371, %f371;
	neg.f32 	%f373, %f369;
	fma.rn.f32 	%f374, %f373, %f365, %f372;
	mul.rn.f32 	%f375, %f367, %f374;
	fma.rn.f32 	%f376, %f370, 0f3A2C32E4, 0f3B52E7DB;
	fma.rn.f32 	%f377, %f376, %f370, 0f3C93BB73;
	fma.rn.f32 	%f378, %f377, %f370, 0f3DF6384F;
	mul.rn.f32 	%f379, %f378, %f370;
	fma.rn.f32 	%f380, %f369, 0f3FB8AA3B, %f364;
	sub.f32 	%f381, %f364, %f380;
	fma.rn.f32 	%f382, %f369, 0f3FB8AA3B, %f381;
	fma.rn.f32 	%f383, %f375, 0f3FB8AA3B, %f382;
	fma.rn.f32 	%f384, %f369, 0f32A55E34, %f383;
	mul.f32 	%f385, %f379, 0f40400000;
	fma.rn.f32 	%f386, %f385, %f375, %f384;
	fma.rn.f32 	%f387, %f379, %f369, %f386;
	add.rn.f32 	%f388, %f380, %f387;
	neg.f32 	%f389, %f380;
	add.rn.f32 	%f390, %f388, %f389;
	neg.f32 	%f391, %f390;
	add.rn.f32 	%f392, %f387, %f391;
	mul.rn.f32 	%f393, %f388, %f212;
	neg.f32 	%f394, %f393;
	fma.rn.f32 	%f395, %f388, %f212, %f394;
	fma.rn.f32 	%f396, %f392, %f212, %f395;
	cvt.rni.f32.f32 	%f397, %f393;
	sub.f32 	%f398, %f393, %f397;
	add.f32 	%f399, %f398, %f396;
	fma.rn.f32 	%f400, %f399, 0f391FCB8E, 0f3AAF85ED;
	fma.rn.f32 	%f401, %f400, %f399, 0f3C1D9856;
	fma.rn.f32 	%f402, %f401, %f399, 0f3D6357BB;
	fma.rn.f32 	%f403, %f402, %f399, 0f3E75FDEC;
	fma.rn.f32 	%f404, %f403, %f399, 0f3F317218;
	fma.rn.f32 	%f405, %f404, %f399, 0f3F800000;
	cvt.rzi.s32.f32 	%r62, %f397;
	setp.gt.f32 	%p28, %f397, 0f00000000;
	selp.b32 	%r63, 0, -2097152000, %p28;
	add.s32 	%r64, %r63, 2130706432;
	mov.b32 	%f406, %r64;
	mul.f32 	%f407, %f405, %f406;
	shl.b32 	%r65, %r62, 23;
	sub.s32 	%r66, %r65, %r63;
	mov.b32 	%f408, %r66;
	mul.f32 	%f409, %f407, %f408;
	abs.f32 	%f410, %f393;
	setp.gt.f32 	%p29, %f410, 0f43180000;
	setp.lt.f32 	%p30, %f393, 0f00000000;
	selp.f32 	%f411, 0f00000000, 0f7F800000, %p30;
	selp.f32 	%f21, %f411, %f409, %p29;
	setp.eq.f32 	%p31, %f16, 0f3F800000;
	setp.eq.f32 	%p32, %f212, 0f00000000;
	or.pred  	%p33, %p32, %p31;
	mov.f32 	%f1369, 0f3F800000;
	@%p33 bra 	$L__BB0_25;
	setp.num.f32 	%p34, %f20, %f20;
	abs.f32 	%f412, %f212;
	setp.num.f32 	%p35, %f412, %f412;
	and.pred  	%p36, %p34, %p35;
	@%p36 bra 	$L__BB0_20;
	add.rn.f32 	%f1369, %f16, %f212;
	bra.uni 	$L__BB0_25;
$L__BB0_20:
	setp.neu.f32 	%p37, %f16, 0f00000000;
	setp.neu.f32 	%p38, %f20, 0f7F800000;
	and.pred  	%p39, %p37, %p38;
	@%p39 bra 	$L__BB0_22;
	setp.neu.f32 	%p46, %f19, 0f3F800000;
	add.f32 	%f417, %f16, %f16;
	mov.b32 	%r67, %f417;
	setp.lt.f32 	%p47, %f212, 0f00000000;
	xor.b32  	%r68, %r67, 2139095040;
	selp.b32 	%r69, %r68, %r67, %p47;
	and.b32  	%r70, %r69, 2147483647;
	selp.b32 	%r71, %r70, %r69, %p46;
	mov.b32 	%f1369, %r71;
	bra.uni 	$L__BB0_25;
$L__BB0_22:
	setp.eq.f32 	%p40, %f16, 0fBF800000;
	setp.eq.f32 	%p41, %f412, 0f7F800000;
	and.pred  	%p42, %p40, %p41;
	@%p42 bra 	$L__BB0_25;
	setp.geu.f32 	%p43, %f16, 0f00000000;
	mov.f32 	%f1369, %f21;
	@%p43 bra 	$L__BB0_25;
	setp.neu.f32 	%p44, %f19, 0f3F800000;
	neg.f32 	%f414, %f21;
	selp.f32 	%f415, %f21, %f414, %p44;
	cvt.rmi.f32.f32 	%f416, %f212;
	setp.neu.f32 	%p45, %f212, %f416;
	selp.f32 	%f1369, 0f7FFFFFFF, %f415, %p45;
$L__BB0_25:
	mul.f32 	%f419, %f213, 0f3F000000;
	cvt.rzi.f32.f32 	%f420, %f419;
	add.f32 	%f421, %f420, %f420;
	sub.f32 	%f422, %f213, %f421;
	abs.f32 	%f27, %f422;
	abs.f32 	%f28, %f17;
	setp.lt.f32 	%p48, %f28, 0f00800000;
	mul.f32 	%f423, %f28, 0f4B800000;
	selp.f32 	%f424, %f423, %f28, %p48;
	selp.f32 	%f425, 0fC1C00000, 0f00000000, %p48;
	mov.b32 	%r72, %f424;
	add.s32 	%r73, %r72, -1060439283;
	and.b32  	%r74, %r73, -8388608;
	sub.s32 	%r75, %r72, %r74;
	mov.b32 	%f426, %r75;
	cvt.rn.f32.s32 	%f427, %r74;
	fma.rn.f32 	%f428, %f427, 0f34000000, %f425;
	add.f32 	%f429, %f426, 0fBF800000;
	add.f32 	%f430, %f426, 0f3F800000;
	rcp.approx.ftz.f32 	%f431, %f430;
	add.f32 	%f432, %f429, %f429;
	mul.f32 	%f433, %f432, %f431;
	mul.f32 	%f434, %f433, %f433;
	sub.f32 	%f435, %f429, %f433;
	add.f32 	%f436, %f435, %f435;
	neg.f32 	%f437, %f433;
	fma.rn.f32 	%f438, %f437, %f429, %f436;
	mul.rn.f32 	%f439, %f431, %f438;
	fma.rn.f32 	%f440, %f434, 0f3A2C32E4, 0f3B52E7DB;
	fma.rn.f32 	%f441, %f440, %f434, 0f3C93BB73;
	fma.rn.f32 	%f442, %f441, %f434, 0f3DF6384F;
	mul.rn.f32 	%f443, %f442, %f434;
	fma.rn.f32 	%f444, %f433, 0f3FB8AA3B, %f428;
	sub.f32 	%f445, %f428, %f444;
	fma.rn.f32 	%f446, %f433, 0f3FB8AA3B, %f445;
	fma.rn.f32 	%f447, %f439, 0f3FB8AA3B, %f446;
	fma.rn.f32 	%f448, %f433, 0f32A55E34, %f447;
	mul.f32 	%f449, %f443, 0f40400000;
	fma.rn.f32 	%f450, %f449, %f439, %f448;
	fma.rn.f32 	%f451, %f443, %f433, %f450;
	add.rn.f32 	%f452, %f444, %f451;
	neg.f32 	%f453, %f444;
	add.rn.f32 	%f454, %f452, %f453;
	neg.f32 	%f455, %f454;
	add.rn.f32 	%f456, %f451, %f455;
	mul.rn.f32 	%f457, %f452, %f213;
	neg.f32 	%f458, %f457;
	fma.rn.f32 	%f459, %f452, %f213, %f458;
	fma.rn.f32 	%f460, %f456, %f213, %f459;
	cvt.rni.f32.f32 	%f461, %f457;
	sub.f32 	%f462, %f457, %f461;
	add.f32 	%f463, %f462, %f460;
	fma.rn.f32 	%f464, %f463, 0f391FCB8E, 0f3AAF85ED;
	fma.rn.f32 	%f465, %f464, %f463, 0f3C1D9856;
	fma.rn.f32 	%f466, %f465, %f463, 0f3D6357BB;
	fma.rn.f32 	%f467, %f466, %f463, 0f3E75FDEC;
	fma.rn.f32 	%f468, %f467, %f463, 0f3F317218;
	fma.rn.f32 	%f469, %f468, %f463, 0f3F800000;
	cvt.rzi.s32.f32 	%r76, %f461;
	setp.gt.f32 	%p49, %f461, 0f00000000;
	selp.b32 	%r77, 0, -2097152000, %p49;
	add.s32 	%r78, %r77, 2130706432;
	mov.b32 	%f470, %r78;
	mul.f32 	%f471, %f469, %f470;
	shl.b32 	%r79, %r76, 23;
	sub.s32 	%r80, %r79, %r77;
	mov.b32 	%f472, %r80;
	mul.f32 	%f473, %f471, %f472;
	abs.f32 	%f474, %f457;
	setp.gt.f32 	%p50, %f474, 0f43180000;
	setp.lt.f32 	%p51, %f457, 0f00000000;
	selp.f32 	%f475, 0f00000000, 0f7F800000, %p51;
	selp.f32 	%f29, %f475, %f473, %p50;
	setp.eq.f32 	%p52, %f17, 0f3F800000;
	setp.eq.f32 	%p53, %f213, 0f00000000;
	or.pred  	%p54, %p53, %p52;
	mov.f32 	%f1370, 0f3F800000;
	@%p54 bra 	$L__BB0_33;
	setp.num.f32 	%p55, %f28, %f28;
	abs.f32 	%f476, %f213;
	setp.num.f32 	%p56, %f476, %f476;
	and.pred  	%p57, %p55, %p56;
	@%p57 bra 	$L__BB0_28;
	add.rn.f32 	%f1370, %f17, %f213;
	bra.uni 	$L__BB0_33;
$L__BB0_28:
	setp.neu.f32 	%p58, %f17, 0f00000000;
	setp.neu.f32 	%p59, %f28, 0f7F800000;
	and.pred  	%p60, %p58, %p59;
	@%p60 bra 	$L__BB0_30;
	setp.neu.f32 	%p67, %f27, 0f3F800000;
	add.f32 	%f481, %f17, %f17;
	mov.b32 	%r81, %f481;
	setp.lt.f32 	%p68, %f213, 0f00000000;
	xor.b32  	%r82, %r81, 2139095040;
	selp.b32 	%r83, %r82, %r81, %p68;
	and.b32  	%r84, %r83, 2147483647;
	selp.b32 	%r85, %r84, %r83, %p67;
	mov.b32 	%f1370, %r85;
	bra.uni 	$L__BB0_33;
$L__BB0_30:
	setp.eq.f32 	%p61, %f17, 0fBF800000;
	setp.eq.f32 	%p62, %f476, 0f7F800000;
	and.pred  	%p63, %p61, %p62;
	@%p63 bra 	$L__BB0_33;
	setp.geu.f32 	%p64, %f17, 0f00000000;
	mov.f32 	%f1370, %f29;
	@%p64 bra 	$L__BB0_33;
	setp.neu.f32 	%p65, %f27, 0f3F800000;
	neg.f32 	%f478, %f29;
	selp.f32 	%f479, %f29, %f478, %p65;
	cvt.rmi.f32.f32 	%f480, %f213;
	setp.neu.f32 	%p66, %f213, %f480;
	selp.f32 	%f1370, 0f7FFFFFFF, %f479, %p66;
$L__BB0_33:
	mul.f32 	%f483, %f214, 0f3F000000;
	cvt.rzi.f32.f32 	%f484, %f483;
	add.f32 	%f485, %f484, %f484;
	sub.f32 	%f486, %f214, %f485;
	abs.f32 	%f35, %f486;
	abs.f32 	%f36, %f18;
	setp.lt.f32 	%p69, %f36, 0f00800000;
	mul.f32 	%f487, %f36, 0f4B800000;
	selp.f32 	%f488, %f487, %f36, %p69;
	selp.f32 	%f489, 0fC1C00000, 0f00000000, %p69;
	mov.b32 	%r86, %f488;
	add.s32 	%r87, %r86, -1060439283;
	and.b32  	%r88, %r87, -8388608;
	sub.s32 	%r89, %r86, %r88;
	mov.b32 	%f490, %r89;
	cvt.rn.f32.s32 	%f491, %r88;
	fma.rn.f32 	%f492, %f491, 0f34000000, %f489;
	add.f32 	%f493, %f490, 0fBF800000;
	add.f32 	%f494, %f490, 0f3F800000;
	rcp.approx.ftz.f32 	%f495, %f494;
	add.f32 	%f496, %f493, %f493;
	mul.f32 	%f497, %f496, %f495;
	mul.f32 	%f498, %f497, %f497;
	sub.f32 	%f499, %f493, %f497;
	add.f32 	%f500, %f499, %f499;
	neg.f32 	%f501, %f497;
	fma.rn.f32 	%f502, %f501, %f493, %f500;
	mul.rn.f32 	%f503, %f495, %f502;
	fma.rn.f32 	%f504, %f498, 0f3A2C32E4, 0f3B52E7DB;
	fma.rn.f32 	%f505, %f504, %f498, 0f3C93BB73;
	fma.rn.f32 	%f506, %f505, %f498, 0f3DF6384F;
	mul.rn.f32 	%f507, %f506, %f498;
	fma.rn.f32 	%f508, %f497, 0f3FB8AA3B, %f492;
	sub.f32 	%f509, %f492, %f508;
	fma.rn.f32 	%f510, %f497, 0f3FB8AA3B, %f509;
	fma.rn.f32 	%f511, %f503, 0f3FB8AA3B, %f510;
	fma.rn.f32 	%f512, %f497, 0f32A55E34, %f511;
	mul.f32 	%f513, %f507, 0f40400000;
	fma.rn.f32 	%f514, %f513, %f503, %f512;
	fma.rn.f32 	%f515, %f507, %f497, %f514;
	add.rn.f32 	%f516, %f508, %f515;
	neg.f32 	%f517, %f508;
	add.rn.f32 	%f518, %f516, %f517;
	neg.f32 	%f519, %f518;
	add.rn.f32 	%f520, %f515, %f519;
	mul.rn.f32 	%f521, %f516, %f214;
	neg.f32 	%f522, %f521;
	fma.rn.f32 	%f523, %f516, %f214, %f522;
	fma.rn.f32 	%f524, %f520, %f214, %f523;
	cvt.rni.f32.f32 	%f525, %f521;
	sub.f32 	%f526, %f521, %f525;
	add.f32 	%f527, %f526, %f524;
	fma.rn.f32 	%f528, %f527, 0f391FCB8E, 0f3AAF85ED;
	fma.rn.f32 	%f529, %f528, %f527, 0f3C1D9856;
	fma.rn.f32 	%f530, %f529, %f527, 0f3D6357BB;
	fma.rn.f32 	%f531, %f530, %f527, 0f3E75FDEC;
	fma.rn.f32 	%f532, %f531, %f527, 0f3F317218;
	fma.rn.f32 	%f533, %f532, %f527, 0f3F800000;
	cvt.rzi.s32.f32 	%r90, %f525;
	setp.gt.f32 	%p70, %f525, 0f00000000;
	selp.b32 	%r91, 0, -2097152000, %p70;
	add.s32 	%r92, %r91, 2130706432;
	mov.b32 	%f534, %r92;
	mul.f32 	%f535, %f533, %f534;
	shl.b32 	%r93, %r90, 23;
	sub.s32 	%r94, %r93, %r91;
	mov.b32 	%f536, %r94;
	mul.f32 	%f537, %f535, %f536;
	abs.f32 	%f538, %f521;
	setp.gt.f32 	%p71, %f538, 0f43180000;
	setp.lt.f32 	%p72, %f521, 0f00000000;
	selp.f32 	%f539, 0f00000000, 0f7F800000, %p72;
	selp.f32 	%f37, %f539, %f537, %p71;
	setp.eq.f32 	%p73, %f18, 0f3F800000;
	setp.eq.f32 	%p74, %f214, 0f00000000;
	or.pred  	%p75, %p74, %p73;
	mov.f32 	%f1371, 0f3F800000;
	@%p75 bra 	$L__BB0_41;
	setp.num.f32 	%p76, %f36, %f36;
	abs.f32 	%f540, %f214;
	setp.num.f32 	%p77, %f540, %f540;
	and.pred  	%p78, %p76, %p77;
	@%p78 bra 	$L__BB0_36;
	add.rn.f32 	%f1371, %f18, %f214;
	bra.uni 	$L__BB0_41;
$L__BB0_36:
	setp.neu.f32 	%p79, %f18, 0f00000000;
	setp.neu.f32 	%p80, %f36, 0f7F800000;
	and.pred  	%p81, %p79, %p80;
	@%p81 bra 	$L__BB0_38;
	setp.neu.f32 	%p88, %f35, 0f3F800000;
	add.f32 	%f545, %f18, %f18;
	mov.b32 	%r95, %f545;
	setp.lt.f32 	%p89, %f214, 0f00000000;
	xor.b32  	%r96, %r95, 2139095040;
	selp.b32 	%r97, %r96, %r95, %p89;
	and.b32  	%r98, %r97, 2147483647;
	selp.b32 	%r99, %r98, %r97, %p88;
	mov.b32 	%f1371, %r99;
	bra.uni 	$L__BB0_41;
$L__BB0_38:
	setp.eq.f32 	%p82, %f18, 0fBF800000;
	setp.eq.f32 	%p83, %f540, 0f7F800000;
	and.pred  	%p84, %p82, %p83;
	@%p84 bra 	$L__BB0_41;
	setp.geu.f32 	%p85, %f18, 0f00000000;
	mov.f32 	%f1371, %f37;
	@%p85 bra 	$L__BB0_41;
	setp.neu.f32 	%p86, %f35, 0f3F800000;
	neg.f32 	%f542, %f37;
	selp.f32 	%f543, %f37, %f542, %p86;
	cvt.rmi.f32.f32 	%f544, %f214;
	setp.neu.f32 	%p87, %f214, %f544;
	selp.f32 	%f1371, 0f7FFFFFFF, %f543, %p87;
$L__BB0_41:
	ld.param.f32 	%f1355, [_Z9LMTKernelPKfPfiifffffffffffffffffffffffffffffff_param_14];
	mul.f32 	%f546, %f1370, 0f3F371759;
	fma.rn.f32 	%f547, %f1369, 0f3E59B3D0, %f546;
	fma.rn.f32 	%f548, %f1371, 0f3D93DD98, %f547;
	setp.lt.f32 	%p90, %f1355, 0f00000000;
	setp.gt.f32 	%p91, %f1355, 0f41200000;
	selp.f32 	%f549, 0f41200000, %f1355, %p91;
	selp.f32 	%f550, 0f00000000, %f549, %p90;
	sub.f32 	%f551, %f1369, %f548;
	fma.rn.f32 	%f43, %f550, %f551, %f548;
	sub.f32 	%f552, %f1370, %f548;
	fma.rn.f32 	%f44, %f550, %f552, %f548;
	sub.f32 	%f553, %f1371, %f548;
	fma.rn.f32 	%f45, %f550, %f553, %f548;
	setp.leu.f32 	%p92, %f43, 0f3E1EFA28;
	@%p92 bra 	$L__BB0_45;
	fma.rn.f32 	%f46, %f43, 0f418C28F6, 0fC11B851F;
	setp.eq.f32 	%p93, %f46, 0f00000000;
	mov.f32 	%f1372, 0f3F800000;
	@%p93 bra 	$L__BB0_46;
	mov.f32 	%f556, 0f00000000;
	mov.f32 	%f557, 0f3F000000;
	mul.rn.f32 	%f558, %f557, %f556;
	mov.f32 	%f559, 0f3DF6384F;
	mul.rn.f32 	%f560, %f559, %f556;
	mul.f32 	%f561, %f560, 0f40400000;
	fma.rn.f32 	%f562, %f558, 0f3FB8AA3B, 0f00000000;
	add.f32 	%f563, %f562, 0f00000000;
	fma.rn.f32 	%f564, %f561, %f558, %f563;
	fma.rn.f32 	%f565, %f560, 0f00000000, %f564;
	mov.f32 	%f566, 0f3F800000;
	add.rn.f32 	%f567, %f566, %f565;
	mul.rn.f32 	%f568, %f567, %f46;
	cvt.rni.f32.f32 	%f569, %f568;
	sub.f32 	%f570, %f568, %f569;
	neg.f32 	%f571, %f568;
	fma.rn.f32 	%f572, %f567, %f46, %f571;
	mov.f32 	%f573, 0fBF800000;
	add.rn.f32 	%f574, %f567, %f573;
	neg.f32 	%f575, %f574;
	add.rn.f32 	%f576, %f565, %f575;
	fma.rn.f32 	%f577, %f576, %f46, %f572;
	add.f32 	%f578, %f570, %f577;
	setp.gt.f32 	%p94, %f569, 0f00000000;
	selp.b32 	%r100, 0, -2097152000, %p94;
	abs.f32 	%f579, %f46;
	setp.num.f32 	%p95, %f579, %f579;
	setp.lt.f32 	%p96, %f568, 0f00000000;
	selp.f32 	%f580, 0f00000000, 0f7F800000, %p96;
	abs.f32 	%f581, %f568;
	setp.gt.f32 	%p97, %f581, 0f43180000;
	cvt.rzi.s32.f32 	%r101, %f569;
	shl.b32 	%r102, %r101, 23;
	sub.s32 	%r103, %r102, %r100;
	mov.b32 	%f582, %r103;
	add.s32 	%r104, %r100, 2130706432;
	mov.b32 	%f583, %r104;
	fma.rn.f32 	%f584, %f578, 0f391FCB8E, 0f3AAF85ED;
	fma.rn.f32 	%f585, %f584, %f578, 0f3C1D9856;
	fma.rn.f32 	%f586, %f585, %f578, 0f3D6357BB;
	fma.rn.f32 	%f587, %f586, %f578, 0f3E75FDEC;
	fma.rn.f32 	%f588, %f587, %f578, 0f3F317218;
	fma.rn.f32 	%f589, %f588, %f578, 0f3F800000;
	mul.f32 	%f590, %f589, %f583;
	mul.f32 	%f591, %f590, %f582;
	selp.f32 	%f1372, %f580, %f591, %p97;
	@%p95 bra 	$L__BB0_46;
	mov.f32 	%f592, 0f40000000;
	add.rn.f32 	%f1372, %f592, %f46;
	bra.uni 	$L__BB0_46;
$L__BB0_45:
	add.f32 	%f554, %f43, 0fBD954F7F;
	div.rn.f32 	%f1372, %f554, 0f4128A4D0;
$L__BB0_46:
	setp.leu.f32 	%p98, %f44, 0f3E1EFA28;
	@%p98 bra 	$L__BB0_50;
	fma.rn.f32 	%f51, %f44, 0f418C28F6, 0fC11B851F;
	setp.eq.f32 	%p99, %f51, 0f00000000;
	mov.f32 	%f1373, 0f3F800000;
	@%p99 bra 	$L__BB0_51;
	mov.f32 	%f595, 0f00000000;
	mov.f32 	%f596, 0f3F000000;
	mul.rn.f32 	%f597, %f596, %f595;
	mov.f32 	%f598, 0f3DF6384F;
	mul.rn.f32 	%f599, %f598, %f595;
	mul.f32 	%f600, %f599, 0f40400000;
	fma.rn.f32 	%f601, %f597, 0f3FB8AA3B, 0f00000000;
	add.f32 	%f602, %f601, 0f00000000;
	fma.rn.f32 	%f603, %f600, %f597, %f602;
	fma.rn.f32 	%f604, %f599, 0f00000000, %f603;
	mov.f32 	%f605, 0f3F800000;
	add.rn.f32 	%f606, %f605, %f604;
	mul.rn.f32 	%f607, %f606, %f51;
	cvt.rni.f32.f32 	%f608, %f607;
	sub.f32 	%f609, %f607, %f608;
	neg.f32 	%f610, %f607;
	fma.rn.f32 	%f611, %f606, %f51, %f610;
	mov.f32 	%f612, 0fBF800000;
	add.rn.f32 	%f613, %f606, %f612;
	neg.f32 	%f614, %f613;
	add.rn.f32 	%f615, %f604, %f614;
	fma.rn.f32 	%f616, %f615, %f51, %f611;
	add.f32 	%f617, %f609, %f616;
	setp.gt.f32 	%p100, %f608, 0f00000000;
	selp.b32 	%r105, 0, -2097152000, %p100;
	abs.f32 	%f618, %f51;
	setp.num.f32 	%p101, %f618, %f618;
	setp.lt.f32 	%p102, %f607, 0f00000000;
	selp.f32 	%f619, 0f00000000, 0f7F800000, %p102;
	abs.f32 	%f620, %f607;
	setp.gt.f32 	%p103, %f620, 0f43180000;
	cvt.rzi.s32.f32 	%r106, %f608;
	shl.b32 	%r107, %r106, 23;
	sub.s32 	%r108, %r107, %r105;
	mov.b32 	%f621, %r108;
	add.s32 	%r109, %r105, 2130706432;
	mov.b32 	%f622, %r109;
	fma.rn.f32 	%f623, %f617, 0f391FCB8E, 0f3AAF85ED;
	fma.rn.f32 	%f624, %f623, %f617, 0f3C1D9856;
	fma.rn.f32 	%f625, %f624, %f617, 0f3D6357BB;
	fma.rn.f32 	%f626, %f625, %f617, 0f3E75FDEC;
	fma.rn.f32 	%f627, %f626, %f617, 0f3F317218;
	fma.rn.f32 	%f628, %f627, %f617, 0f3F800000;
	mul.f32 	%f629, %f628, %f622;
	mul.f32 	%f630, %f629, %f621;
	selp.f32 	%f1373, %f619, %f630, %p103;
	@%p101 bra 	$L__BB0_51;
	mov.f32 	%f631, 0f40000000;
	add.rn.f32 	%f1373, %f631, %f51;
	bra.uni 	$L__BB0_51;
$L__BB0_50:
	add.f32 	%f593, %f44, 0fBD954F7F;
	div.rn.f32 	%f1373, %f593, 0f4128A4D0;
$L__BB0_51:
	setp.leu.f32 	%p104, %f45, 0f3E1EFA28;
	@%p104 bra 	$L__BB0_55;
	fma.rn.f32 	%f56, %f45, 0f418C28F6, 0fC11B851F;
	setp.eq.f32 	%p105, %f56, 0f00000000;
	mov.f32 	%f1374, 0f3F800000;
	@%p105 bra 	$L__BB0_56;
	mov.f32 	%f634, 0f00000000;
	mov.f32 	%f635, 0f3F000000;
	mul.rn.f32 	%f636, %f635, %f634;
	mov.f32 	%f637, 0f3DF6384F;
	mul.rn.f32 	%f638, %f637, %f634;
	mul.f32 	%f639, %f638, 0f40400000;
	fma.rn.f32 	%f640, %f636, 0f3FB8AA3B, 0f00000000;
	add.f32 	%f641, %f640, 0f00000000;
	fma.rn.f32 	%f642, %f639, %f636, %f641;
	fma.rn.f32 	%f643, %f638, 0f00000000, %f642;
	mov.f32 	%f644, 0f3F800000;
	add.rn.f32 	%f645, %f644, %f643;
	mul.rn.f32 	%f646, %f645, %f56;
	cvt.rni.f32.f32 	%f647, %f646;
	sub.f32 	%f648, %f646, %f647;
	neg.f32 	%f649, %f646;
	fma.rn.f32 	%f650, %f645, %f56, %f649;
	mov.f32 	%f651, 0fBF800000;
	add.rn.f32 	%f652, %f645, %f651;
	neg.f32 	%f653, %f652;
	add.rn.f32 	%f654, %f643, %f653;
	fma.rn.f32 	%f655, %f654, %f56, %f650;
	add.f32 	%f656, %f648, %f655;
	setp.gt.f32 	%p106, %f647, 0f00000000;
	selp.b32 	%r110, 0, -2097152000, %p106;
	abs.f32 	%f657, %f56;
	setp.num.f32 	%p107, %f657, %f657;
	setp.lt.f32 	%p108, %f646, 0f00000000;
	selp.f32 	%f658, 0f00000000, 0f7F800000, %p108;
	abs.f32 	%f659, %f646;
	setp.gt.f32 	%p109, %f659, 0f43180000;
	cvt.rzi.s32.f32 	%r111, %f647;
	shl.b32 	%r112, %r111, 23;
	sub.s32 	%r113, %r112, %r110;
	mov.b32 	%f660, %r113;
	add.s32 	%r114, %r110, 2130706432;
	mov.b32 	%f661, %r114;
	fma.rn.f32 	%f662, %f656, 0f391FCB8E, 0f3AAF85ED;
	fma.rn.f32 	%f663, %f662, %f656, 0f3C1D9856;
	fma.rn.f32 	%f664, %f663, %f656, 0f3D6357BB;
	fma.rn.f32 	%f665, %f664, %f656, 0f3E75FDEC;
	fma.rn.f32 	%f666, %f665, %f656, 0f3F317218;
	fma.rn.f32 	%f667, %f666, %f656, 0f3F800000;
	mul.f32 	%f668, %f667, %f661;
	mul.f32 	%f669, %f668, %f660;
	selp.f32 	%f1374, %f658, %f669, %p109;
	@%p107 bra 	$L__BB0_56;
	mov.f32 	%f670, 0f40000000;
	add.rn.f32 	%f1374, %f670, %f56;
	bra.uni 	$L__BB0_56;
$L__BB0_55:
	add.f32 	%f632, %f45, 0fBD954F7F;
	div.rn.f32 	%f1374, %f632, 0f4128A4D0;
$L__BB0_56:
	mul.f32 	%f672, %f1373, 0f3E100E14;
	fma.rn.f32 	%f673, %f1372, 0f3F320928, %f672;
	fma.rn.f32 	%f1377, %f1374, 0f3E27CD4B, %f673;
	mul.f32 	%f674, %f1373, 0f3F5C1368;
	fma.rn.f32 	%f675, %f1372, 0f3D377A81, %f674;
	fma.rn.f32 	%f1379, %f1374, 0f3DC3A77F, %f675;
	mul.f32 	%f676, %f1372, 0fBBB51277;
	fma.rn.f32 	%f677, %f1373, 0f3B83E5E9, %f676;
	fma.rn.f32 	%f1381, %f1374, 0f3F80312D, %f677;
	mul.f32 	%f678, %f216, 0f3F000000;
	cvt.rzi.f32.f32 	%f679, %f678;
	add.f32 	%f680, %f679, %f679;
	sub.f32 	%f681, %f216, %f680;
	abs.f32 	%f64, %f681;
	abs.f32 	%f65, %f217;
	setp.lt.f32 	%p110, %f65, 0f00800000;
	mul.f32 	%f682, %f65, 0f4B800000;
	selp.f32 	%f683, %f682, %f65, %p110;
	selp.f32 	%f684, 0fC1C00000, 0f00000000, %p110;
	mov.b32 	%r115, %f683;
	add.s32 	%r116, %r115, -1060439283;
	and.b32  	%r117, %r116, -8388608;
	sub.s32 	%r118, %r115, %r117;
	mov.b32 	%f685, %r118;
	cvt.rn.f32.s32 	%f686, %r117;
	fma.rn.f32 	%f687, %f686, 0f34000000, %f684;
	add.f32 	%f688, %f685, 0fBF800000;
	add.f32 	%f689, %f685, 0f3F800000;
	rcp.approx.ftz.f32 	%f690, %f689;
	add.f32 	%f691, %f688, %f688;
	mul.f32 	%f692, %f691, %f690;
	mul.f32 	%f693, %f692, %f692;
	sub.f32 	%f694, %f688, %f692;
	add.f32 	%f695, %f694, %f694;
	neg.f32 	%f696, %f692;
	fma.rn.f32 	%f697, %f696, %f688, %f695;
	mul.rn.f32 	%f698, %f690, %f697;
	fma.rn.f32 	%f699, %f693, 0f3A2C32E4, 0f3B52E7DB;
	fma.rn.f32 	%f700, %f699, %f693, 0f3C93BB73;
	fma.rn.f32 	%f701, %f700, %f693, 0f3DF6384F;
	mul.rn.f32 	%f702, %f701, %f693;
	fma.rn.f32 	%f703, %f692, 0f3FB8AA3B, %f687;
	sub.f32 	%f704, %f687, %f703;
	fma.rn.f32 	%f705, %f692, 0f3FB8AA3B, %f704;
	fma.rn.f32 	%f706, %f698, 0f3FB8AA3B, %f705;
	fma.rn.f32 	%f707, %f692, 0f32A55E34, %f706;
	mul.f32 	%f708, %f702, 0f40400000;
	fma.rn.f32 	%f709, %f708, %f698, %f707;
	fma.rn.f32 	%f710, %f702, %f692, %f709;
	add.rn.f32 	%f711, %f703, %f710;
	neg.f32 	%f712, %f703;
	add.rn.f32 	%f713, %f711, %f712;
	neg.f32 	%f714, %f713;
	add.rn.f32 	%f715, %f710, %f714;
	mul.rn.f32 	%f716, %f711, %f216;
	neg.f32 	%f717, %f716;
	fma.rn.f32 	%f718, %f711, %f216, %f717;
	fma.rn.f32 	%f719, %f715, %f216, %f718;
	cvt.rni.f32.f32 	%f720, %f716;
	sub.f32 	%f721, %f716, %f720;
	add.f32 	%f722, %f721, %f719;
	fma.rn.f32 	%f723, %f722, 0f391FCB8E, 0f3AAF85ED;
	fma.rn.f32 	%f724, %f723, %f722, 0f3C1D9856;
	fma.rn.f32 	%f725, %f724, %f722, 0f3D6357BB;
	fma.rn.f32 	%f726, %f725, %f722, 0f3E75FDEC;
	fma.rn.f32 	%f727, %f726, %f722, 0f3F317218;
	fma.rn.f32 	%f728, %f727, %f722, 0f3F800000;
	cvt.rzi.s32.f32 	%r119, %f720;
	setp.gt.f32 	%p111, %f720, 0f00000000;
	selp.b32 	%r120, 0, -2097152000, %p111;
	add.s32 	%r121, %r120, 2130706432;
	mov.b32 	%f729, %r121;
	mul.f32 	%f730, %f728, %f729;
	shl.b32 	%r122, %r119, 23;
	sub.s32 	%r123, %r122, %r120;
	mov.b32 	%f731, %r123;
	mul.f32 	%f732, %f730, %f731;
	abs.f32 	%f733, %f716;
	setp.gt.f32 	%p112, %f733, 0f43180000;
	setp.lt.f32 	%p113, %f716, 0f00000000;
	selp.f32 	%f734, 0f00000000, 0f7F800000, %p113;
	selp.f32 	%f66, %f734, %f732, %p112;
	setp.eq.f32 	%p114, %f217, 0f3F800000;
	setp.eq.f32 	%p115, %f216, 0f00000000;
	or.pred  	%p116, %p115, %p114;
	mov.f32 	%f1375, 0f3F800000;
	@%p116 bra 	$L__BB0_64;
	setp.num.f32 	%p117, %f65, %f65;
	abs.f32 	%f735, %f216;
	setp.num.f32 	%p118, %f735, %f735;
	and.pred  	%p119, %p117, %p118;
	@%p119 bra 	$L__BB0_59;
	add.rn.f32 	%f1375, %f217, %f216;
	bra.uni 	$L__BB0_64;
$L__BB0_59:
	setp.neu.f32 	%p120, %f217, 0f00000000;
	setp.neu.f32 	%p121, %f65, 0f7F800000;
	and.pred  	%p122, %p120, %p121;
	@%p122 bra 	$L__BB0_61;
	setp.neu.f32 	%p129, %f64, 0f3F800000;
	add.f32 	%f740, %f217, %f217;
	mov.b32 	%r124, %f740;
	setp.lt.f32 	%p130, %f216, 0f00000000;
	xor.b32  	%r125, %r124, 2139095040;
	selp.b32 	%r126, %r125, %r124, %p130;
	and.b32  	%r127, %r126, 2147483647;
	selp.b32 	%r128, %r127, %r126, %p129;
	mov.b32 	%f1375, %r128;
	bra.uni 	$L__BB0_64;
$L__BB0_61:
	setp.eq.f32 	%p123, %f217, 0fBF800000;
	setp.eq.f32 	%p124, %f735, 0f7F800000;
	and.pred  	%p125, %p123, %p124;
	@%p125 bra 	$L__BB0_64;
	setp.geu.f32 	%p126, %f217, 0f00000000;
	mov.f32 	%f1375, %f66;
	@%p126 bra 	$L__BB0_64;
	setp.neu.f32 	%p127, %f64, 0f3F800000;
	neg.f32 	%f737, %f66;
	selp.f32 	%f738, %f66, %f737, %p127;
	cvt.rmi.f32.f32 	%f739, %f216;
	setp.neu.f32 	%p128, %f216, %f739;
	selp.f32 	%f1375, 0f7FFFFFFF, %f738, %p128;
$L__BB0_64:
	div.rn.f32 	%f72, %f217, %f1375;
	setp.leu.f32 	%p131, %f1377, 0f00000000;
	@%p131 bra 	$L__BB0_71;
	setp.eq.f32 	%p132, %f216, 0f00000000;
	abs.f32 	%f73, %f1377;
	setp.eq.f32 	%p133, %f1377, 0f3F800000;
	or.pred  	%p134, %p132, %p133;
	mov.f32 	%f1376, 0f3F800000;
	@%p134 bra 	$L__BB0_70;
	setp.num.f32 	%p135, %f73, %f73;
	abs.f32 	%f742, %f216;
	setp.num.f32 	%p136, %f742, %f742;
	and.pred  	%p137, %p135, %p136;
	@%p137 bra 	$L__BB0_68;
	add.rn.f32 	%f1376, %f1377, %f216;
	bra.uni 	$L__BB0_70;
$L__BB0_68:
	setp.lt.f32 	%p138, %f73, 0f00800000;
	mul.f32 	%f744, %f73, 0f4B800000;
	selp.f32 	%f745, %f744, %f73, %p138;
	mov.b32 	%r129, %f745;
	add.s32 	%r130, %r129, -1060439283;
	and.b32  	%r131, %r130, -8388608;
	sub.s32 	%r132, %r129, %r131;
	mov.b32 	%f746, %r132;
	cvt.rn.f32.s32 	%f747, %r131;
	selp.f32 	%f748, 0fC1C00000, 0f00000000, %p138;
	fma.rn.f32 	%f749, %f747, 0f34000000, %f748;
	add.f32 	%f750, %f746, 0fBF800000;
	add.f32 	%f751, %f746, 0f3F800000;
	rcp.approx.ftz.f32 	%f752, %f751;
	add.f32 	%f753, %f750, %f750;
	mul.f32 	%f754, %f753, %f752;
	mul.f32 	%f755, %f754, %f754;
	neg.f32 	%f756, %f754;
	sub.f32 	%f757, %f750, %f754;
	add.f32 	%f758, %f757, %f757;
	fma.rn.f32 	%f759, %f756, %f750, %f758;
	mul.rn.f32 	%f760, %f752, %f759;
	fma.rn.f32 	%f761, %f755, 0f3A2C32E4, 0f3B52E7DB;
	fma.rn.f32 	%f762, %f761, %f755, 0f3C93BB73;
	fma.rn.f32 	%f763, %f762, %f755, 0f3DF6384F;
	mul.rn.f32 	%f764, %f763, %f755;
	fma.rn.f32 	%f765, %f754, 0f3FB8AA3B, %f749;
	mul.f32 	%f766, %f764, 0f40400000;
	sub.f32 	%f767, %f749, %f765;
	fma.rn.f32 	%f768, %f754, 0f3FB8AA3B, %f767;
	fma.rn.f32 	%f769, %f760, 0f3FB8AA3B, %f768;
	fma.rn.f32 	%f770, %f754, 0f32A55E34, %f769;
	fma.rn.f32 	%f771, %f766, %f760, %f770;
	fma.rn.f32 	%f772, %f764, %f754, %f771;
	add.rn.f32 	%f773, %f765, %f772;
	mul.rn.f32 	%f774, %f773, %f216;
	cvt.rni.f32.f32 	%f775, %f774;
	sub.f32 	%f776, %f774, %f775;
	neg.f32 	%f777, %f774;
	fma.rn.f32 	%f778, %f773, %f216, %f777;
	neg.f32 	%f779, %f765;
	add.rn.f32 	%f780, %f773, %f779;
	neg.f32 	%f781, %f780;
	add.rn.f32 	%f782, %f772, %f781;
	fma.rn.f32 	%f783, %f782, %f216, %f778;
	add.f32 	%f784, %f776, %f783;
	setp.gt.f32 	%p139, %f775, 0f00000000;
	selp.b32 	%r133, 0, -2097152000, %p139;
	setp.neu.f32 	%p140, %f73, 0f7F800000;
	setp.lt.f32 	%p141, %f774, 0f00000000;
	selp.f32 	%f785, 0f00000000, 0f7F800000, %p141;
	abs.f32 	%f786, %f774;
	setp.gt.f32 	%p142, %f786, 0f43180000;
	cvt.rzi.s32.f32 	%r134, %f775;
	shl.b32 	%r135, %r134, 23;
	sub.s32 	%r136, %r135, %r133;
	mov.b32 	%f787, %r136;
	add.s32 	%r137, %r133, 2130706432;
	mov.b32 	%f788, %r137;
	fma.rn.f32 	%f789, %f784, 0f391FCB8E, 0f3AAF85ED;
	fma.rn.f32 	%f790, %f789, %f784, 0f3C1D9856;
	fma.rn.f32 	%f791, %f790, %f784, 0f3D6357BB;
	fma.rn.f32 	%f792, %f791, %f784, 0f3E75FDEC;
	fma.rn.f32 	%f793, %f792, %f784, 0f3F317218;
	fma.rn.f32 	%f794, %f793, %f784, 0f3F800000;
	mul.f32 	%f795, %f794, %f788;
	mul.f32 	%f796, %f795, %f787;
	selp.f32 	%f1376, %f785, %f796, %p142;
	@%p140 bra 	$L__BB0_70;
	setp.neu.f32 	%p143, %f64, 0f3F800000;
	add.f32 	%f797, %f1377, %f1377;
	mov.b32 	%r138, %f797;
	setp.lt.f32 	%p144, %f216, 0f00000000;
	xor.b32  	%r139, %r138, 2139095040;
	selp.b32 	%r140, %r139, %r138, %p144;
	and.b32  	%r141, %r140, 2147483647;
	selp.b32 	%r142, %r141, %r140, %p143;
	mov.b32 	%f1376, %r142;
$L__BB0_70:
	mul.f32 	%f1377, %f72, %f1376;
$L__BB0_71:
	setp.leu.f32 	%p145, %f1379, 0f00000000;
	@%p145 bra 	$L__BB0_78;
	setp.eq.f32 	%p146, %f216, 0f00000000;
	abs.f32 	%f80, %f1379;
	setp.eq.f32 	%p147, %f1379, 0f3F800000;
	or.pred  	%p148, %p146, %p147;
	mov.f32 	%f1378, 0f3F800000;
	@%p148 bra 	$L__BB0_77;
	setp.num.f32 	%p149, %f80, %f80;
	abs.f32 	%f799, %f216;
	setp.num.f32 	%p150, %f799, %f799;
	and.pred  	%p151, %p149, %p150;
	@%p151 bra 	$L__BB0_75;
	add.rn.f32 	%f1378, %f1379, %f216;
	bra.uni 	$L__BB0_77;
$L__BB0_75:
	setp.lt.f32 	%p152, %f80, 0f00800000;
	mul.f32 	%f801, %f80, 0f4B800000;
	selp.f32 	%f802, %f801, %f80, %p152;
	mov.b32 	%r143, %f802;
	add.s32 	%r144, %r143, -1060439283;
	and.b32  	%r145, %r144, -8388608;
	sub.s32 	%r146, %r143, %r145;
	mov.b32 	%f803, %r146;
	cvt.rn.f32.s32 	%f804, %r145;
	selp.f32 	%f805, 0fC1C00000, 0f00000000, %p152;
	fma.rn.f32 	%f806, %f804, 0f34000000, %f805;
	add.f32 	%f807, %f803, 0fBF800000;
	add.f32 	%f808, %f803, 0f3F800000;
	rcp.approx.ftz.f32 	%f809, %f808;
	add.f32 	%f810, %f807, %f807;
	mul.f32 	%f811, %f810, %f809;
	mul.f32 	%f812, %f811, %f811;
	neg.f32 	%f813, %f811;
	sub.f32 	%f814, %f807, %f811;
	add.f32 	%f815, %f814, %f814;
	fma.rn.f32 	%f816, %f813, %f807, %f815;
	mul.rn.f32 	%f817, %f809, %f816;
	fma.rn.f32 	%f818, %f812, 0f3A2C32E4, 0f3B52E7DB;
	fma.rn.f32 	%f819, %f818, %f812, 0f3C93BB73;
	fma.rn.f32 	%f820, %f819, %f812, 0f3DF6384F;
	mul.rn.f32 	%f821, %f820, %f812;
	fma.rn.f32 	%f822, %f811, 0f3FB8AA3B, %f806;
	mul.f32 	%f823, %f821, 0f40400000;
	sub.f32 	%f824, %f806, %f822;
	fma.rn.f32 	%f825, %f811, 0f3FB8AA3B, %f824;
	fma.rn.f32 	%f826, %f817, 0f3FB8AA3B, %f825;
	fma.rn.f32 	%f827, %f811, 0f32A55E34, %f826;
	fma.rn.f32 	%f828, %f823, %f817, %f827;
	fma.rn.f32 	%f829, %f821, %f811, %f828;
	add.rn.f32 	%f830, %f822, %f829;
	mul.rn.f32 	%f831, %f830, %f216;
	cvt.rni.f32.f32 	%f832, %f831;
	sub.f32 	%f833, %f831, %f832;
	neg.f32 	%f834, %f831;
	fma.rn.f32 	%f835, %f830, %f216, %f834;
	neg.f32 	%f836, %f822;
	add.rn.f32 	%f837, %f830, %f836;
	neg.f32 	%f838, %f837;
	add.rn.f32 	%f839, %f829, %f838;
	fma.rn.f32 	%f840, %f839, %f216, %f835;
	add.f32 	%f841, %f833, %f840;
	setp.gt.f32 	%p153, %f832, 0f00000000;
	selp.b32 	%r147, 0, -2097152000, %p153;
	setp.neu.f32 	%p154, %f80, 0f7F800000;
	setp.lt.f32 	%p155, %f831, 0f00000000;
	selp.f32 	%f842, 0f00000000, 0f7F800000, %p155;
	abs.f32 	%f843, %f831;
	setp.gt.f32 	%p156, %f843, 0f43180000;
	cvt.rzi.s32.f32 	%r148, %f832;
	shl.b32 	%r149, %r148, 23;
	sub.s32 	%r150, %r149, %r147;
	mov.b32 	%f844, %r150;
	add.s32 	%r151, %r147, 2130706432;
	mov.b32 	%f845, %r151;
	fma.rn.f32 	%f846, %f841, 0f391FCB8E, 0f3AAF85ED;
	fma.rn.f32 	%f847, %f846, %f841, 0f3C1D9856;
	fma.rn.f32 	%f848, %f847, %f841, 0f3D6357BB;
	fma.rn.f32 	%f849, %f848, %f841, 0f3E75FDEC;
	fma.rn.f32 	%f850, %f849, %f841, 0f3F317218;
	fma.rn.f32 	%f851, %f850, %f841, 0f3F800000;
	mul.f32 	%f852, %f851, %f845;
	mul.f32 	%f853, %f852, %f844;
	selp.f32 	%f1378, %f842, %f853, %p156;
	@%p154 bra 	$L__BB0_77;
	setp.neu.f32 	%p157, %f64, 0f3F800000;
	add.f32 	%f854, %f1379, %f1379;
	mov.b32 	%r152, %f854;
	setp.lt.f32 	%p158, %f216, 0f00000000;
	xor.b32  	%r153, %r152, 2139095040;
	selp.b32 	%r154, %r153, %r152, %p158;
	and.b32  	%r155, %r154, 2147483647;
	selp.b32 	%r156, %r155, %r154, %p157;
	mov.b32 	%f1378, %r156;
$L__BB0_77:
	mul.f32 	%f1379, %f72, %f1378;
$L__BB0_78:
	setp.leu.f32 	%p159, %f1381, 0f00000000;
	@%p159 bra 	$L__BB0_85;
	setp.eq.f32 	%p160, %f216, 0f00000000;
	abs.f32 	%f87, %f1381;
	setp.eq.f32 	%p161, %f1381, 0f3F800000;
	or.pred  	%p162, %p160, %p161;
	mov.f32 	%f1380, 0f3F800000;
	@%p162 bra 	$L__BB0_84;
	setp.num.f32 	%p163, %f87, %f87;
	abs.f32 	%f856, %f216;
	setp.num.f32 	%p164, %f856, %f856;
	and.pred  	%p165, %p163, %p164;
	@%p165 bra 	$L__BB0_82;
	add.rn.f32 	%f1380, %f1381, %f216;
	bra.uni 	$L__BB0_84;
$L__BB0_82:
	setp.lt.f32 	%p166, %f87, 0f00800000;
	mul.f32 	%f858, %f87, 0f4B800000;
	selp.f32 	%f859, %f858, %f87, %p166;
	mov.b32 	%r157, %f859;
	add.s32 	%r158, %r157, -1060439283;
	and.b32  	%r159, %r158, -8388608;
	sub.s32 	%r160, %r157, %r159;
	mov.b32 	%f860, %r160;
	cvt.rn.f32.s32 	%f861, %r159;
	selp.f32 	%f862, 0fC1C00000, 0f00000000, %p166;
	fma.rn.f32 	%f863, %f861, 0f34000000, %f862;
	add.f32 	%f864, %f860, 0fBF800000;
	add.f32 	%f865, %f860, 0f3F800000;
	rcp.approx.ftz.f32 	%f866, %f865;
	add.f32 	%f867, %f864, %f864;
	mul.f32 	%f868, %f867, %f866;
	mul.f32 	%f869, %f868, %f868;
	neg.f32 	%f870, %f868;
	sub.f32 	%f871, %f864, %f868;
	add.f32 	%f872, %f871, %f871;
	fma.rn.f32 	%f873, %f870, %f864, %f872;
	mul.rn.f32 	%f874, %f866, %f873;
	fma.rn.f32 	%f875, %f869, 0f3A2C32E4, 0f3B52E7DB;
	fma.rn.f32 	%f876, %f875, %f869, 0f3C93BB73;
	fma.rn.f32 	%f877, %f876, %f869, 0f3DF6384F;
	mul.rn.f32 	%f878, %f877, %f869;
	fma.rn.f32 	%f879, %f868, 0f3FB8AA3B, %f863;
	mul.f32 	%f880, %f878, 0f40400000;
	sub.f32 	%f881, %f863, %f879;
	fma.rn.f32 	%f882, %f868, 0f3FB8AA3B, %f881;
	fma.rn.f32 	%f883, %f874, 0f3FB8AA3B, %f882;
	fma.rn.f32 	%f884, %f868, 0f32A55E34, %f883;
	fma.rn.f32 	%f885, %f880, %f874, %f884;
	fma.rn.f32 	%f886, %f878, %f868, %f885;
	add.rn.f32 	%f887, %f879, %f886;
	mul.rn.f32 	%f888, %f887, %f216;
	cvt.rni.f32.f32 	%f889, %f888;
	sub.f32 	%f890, %f888, %f889;
	neg.f32 	%f891, %f888;
	fma.rn.f32 	%f892, %f887, %f216, %f891;
	neg.f32 	%f893, %f879;
	add.rn.f32 	%f894, %f887, %f893;
	neg.f32 	%f895, %f894;
	add.rn.f32 	%f896, %f886, %f895;
	fma.rn.f32 	%f897, %f896, %f216, %f892;
	add.f32 	%f898, %f890, %f897;
	setp.gt.f32 	%p167, %f889, 0f00000000;
	selp.b32 	%r161, 0, -2097152000, %p167;
	setp.neu.f32 	%p168, %f87, 0f7F800000;
	setp.lt.f32 	%p169, %f888, 0f00000000;
	selp.f32 	%f899, 0f00000000, 0f7F800000, %p169;
	abs.f32 	%f900, %f888;
	setp.gt.f32 	%p170, %f900, 0f43180000;
	cvt.rzi.s32.f32 	%r162, %f889;
	shl.b32 	%r163, %r162, 23;
	sub.s32 	%r164, %r163, %r161;
	mov.b32 	%f901, %r164;
	add.s32 	%r165, %r161, 2130706432;
	mov.b32 	%f902, %r165;
	fma.rn.f32 	%f903, %f898, 0f391FCB8E, 0f3AAF85ED;
	fma.rn.f32 	%f904, %f903, %f898, 0f3C1D9856;
	fma.rn.f32 	%f905, %f904, %f898, 0f3D6357BB;
	fma.rn.f32 	%f906, %f905, %f898, 0f3E75FDEC;
	fma.rn.f32 	%f907, %f906, %f898, 0f3F317218;
	fma.rn.f32 	%f908, %f907, %f898, 0f3F800000;
	mul.f32 	%f909, %f908, %f902;
	mul.f32 	%f910, %f909, %f901;
	selp.f32 	%f1380, %f899, %f910, %p170;
	@%p168 bra 	$L__BB0_84;
	setp.neu.f32 	%p171, %f64, 0f3F800000;
	add.f32 	%f911, %f1381, %f1381;
	mov.b32 	%r166, %f911;
	setp.lt.f32 	%p172, %f216, 0f00000000;
	xor.b32  	%r167, %r166, 2139095040;
	selp.b32 	%r168, %r167, %r166, %p172;
	and.b32  	%r169, %r168, 2147483647;
	selp.b32 	%r170, %r169, %r168, %p171;
	mov.b32 	%f1380, %r170;
$L__BB0_84:
	mul.f32 	%f1381, %f72, %f1380;
$L__BB0_85:
	mul.f32 	%f913, %f1379, 0f3F000000;
	fma.rn.f32 	%f914, %f1377, 0f3EAAAAAB, %f913;
	fma.rn.f32 	%f94, %f1381, 0f00000000, %f914;
	mul.f32 	%f915, %f1379, 0fBE800000;
	fma.rn.f32 	%f916, %f1377, 0f3EAAAAAB, %f915;
	mul.f32 	%f917, %f1381, 0f3EDDB3D7;
	add.f32 	%f918, %f916, %f917;
	sub.f32 	%f919, %f916, %f917;
	abs.f32 	%f920, %f918;
	abs.f32 	%f921, %f919;
	setp.gt.f32 	%p173, %f921, %f920;
	selp.f32 	%f922, %f921, %f920, %p173;
	selp.f32 	%f923, %f920, %f921, %p173;
	div.rn.f32 	%f924, %f923, %f922;
	mul.f32 	%f925, %f924, %f924;
	fma.rn.f32 	%f926, %f925, 0f3B33710B, 0fBC807748;
	fma.rn.f32 	%f927, %f926, %f925, 0f3D2CDAB2;
	fma.rn.f32 	%f928, %f927, %f925, 0fBD992D10;
	fma.rn.f32 	%f929, %f928, %f925, 0f3DD9EA6C;
	fma.rn.f32 	%f930, %f929, %f925, 0fBE117CB1;
	fma.rn.f32 	%f931, %f930, %f925, 0f3E4CBCE0;
	fma.rn.f32 	%f932, %f931, %f925, 0fBEAAAA7D;
	mul.f32 	%f933, %f925, %f932;
	fma.rn.f32 	%f934, %f933, %f924, %f924;
	neg.f32 	%f935, %f934;
	fma.rn.f32 	%f936, 0f3F6EE581, 0f3FD774EB, %f935;
	selp.f32 	%f937, %f936, %f934, %p173;
	selp.f32 	%f938, 0f3F6EE581, 0f3FEEE581, %p173;
	selp.f32 	%f939, %f934, %f935, %p173;
	mov.b32 	%r171, %f918;
	fma.rn.f32 	%f940, %f938, 0f3FD774EB, %f939;
	setp.lt.s32 	%p174, %r171, 0;
	selp.f32 	%f941, %f940, %f937, %p174;
	add.f32 	%f942, %f920, %f921;
	setp.eq.f32 	%p175, %f922, 0f00000000;
	selp.f32 	%f943, 0f40490FDB, 0f00000000, %p174;
	setp.eq.f32 	%p176, %f920, %f921;
	selp.f32 	%f944, 0f4016CBE4, 0f3F490FDB, %p174;
	selp.f32 	%f945, %f944, %f941, %p176;
	selp.f32 	%f946, %f943, %f945, %p175;
	abs.f32 	%f947, %f942;
	setp.nan.f32 	%p177, %f947, %f947;
	copysign.f32 	%f948, %f919, %f946;
	selp.f32 	%f949, %f942, %f948, %p177;
	mul.f32 	%f950, %f949, 0f42652EE0;
	setp.lt.f32 	%p178, %f950, 0f00000000;
	add.f32 	%f951, %f950, 0f43B40000;
	selp.f32 	%f1384, %f951, %f950, %p178;
	sub.f32 	%f952, %f1384, %f218;
	setp.lt.f32 	%p179, %f952, 0fC3340000;
	add.f32 	%f953, %f952, 0f43B40000;
	setp.gt.f32 	%p180, %f952, 0f43340000;
	add.f32 	%f954, %f952, 0fC3B40000;
	selp.f32 	%f955, %f954, %f952, %p180;
	selp.f32 	%f96, %f953, %f955, %p179;
	mul.f32 	%f97, %f219, 0fBF000000;
	mul.f32 	%f956, %f219, 0f3F000000;
	setp.leu.f32 	%p181, %f96, %f97;
	setp.geu.f32 	%p182, %f96, %f956;
	or.pred  	%p183, %p181, %p182;
	mov.f32 	%f1382, 0f00000000;
	@%p183 bra 	$L__BB0_95;
	sub.f32 	%f958, %f96, %f97;
	mul.f32 	%f959, %f958, 0f40800000;
	div.rn.f32 	%f960, %f959, %f219;
	cvt.rzi.s32.f32 	%r172, %f960;
	cvt.rn.f32.s32 	%f961, %r172;
	sub.f32 	%f98, %f960, %f961;
	mul.f32 	%f99, %f98, %f98;
	mul.f32 	%f100, %f98, %f99;
	setp.gt.s32 	%p184, %r172, 1;
	@%p184 bra 	$L__BB0_90;
	setp.eq.s32 	%p187, %r172, 0;
	@%p187 bra 	$L__BB0_94;
	setp.eq.s32 	%p188, %r172, 1;
	@%p188 bra 	$L__BB0_89;
	bra.uni 	$L__BB0_95;
$L__BB0_89:
	mul.f32 	%f965, %f100, 0f3F000000;
	mul.f32 	%f966, %f99, 0f3F000000;
	sub.f32 	%f967, %f966, %f965;
	fma.rn.f32 	%f968, %f98, 0f3F000000, %f967;
	add.f32 	%f1382, %f968, 0f3E2AAAAB;
	bra.uni 	$L__BB0_95;
$L__BB0_90:
	setp.eq.s32 	%p185, %r172, 2;
	@%p185 bra 	$L__BB0_93;
	setp.ne.s32 	%p186, %r172, 3;
	@%p186 bra 	$L__BB0_95;
	mul.f32 	%f972, %f100, 0f3E2AAAAB;
	mul.f32 	%f973, %f99, 0f3F000000;
	sub.f32 	%f974, %f973, %f972;
	mul.f32 	%f975, %f98, 0f3F000000;
	sub.f32 	%f976, %f974, %f975;
	add.f32 	%f1382, %f976, 0f3E2AAAAB;
	bra.uni 	$L__BB0_95;
$L__BB0_93:
	mul.f32 	%f969, %f100, 0f3F000000;
	sub.f32 	%f970, %f969, %f99;
	fma.rn.f32 	%f971, %f98, 0f00000000, %f970;
	add.f32 	%f1382, %f971, 0f3F2AAAAB;
	bra.uni 	$L__BB0_95;
$L__BB0_94:
	mul.f32 	%f962, %f100, 0f3E2AAAAB;
	fma.rn.f32 	%f963, %f99, 0f00000000, %f962;
	fma.rn.f32 	%f964, %f98, 0f00000000, %f963;
	add.f32 	%f1382, %f964, 0f00000000;
$L__BB0_95:
	mul.f32 	%f977, %f1382, 0f40400000;
	mul.f32 	%f106, %f977, 0f3F000000;
	add.f32 	%f107, %f220, %f96;
	setp.le.f32 	%p189, %f106, 0f00000000;
	mov.f32 	%f1383, %f96;
	@%p189 bra 	$L__BB0_99;
	setp.ge.f32 	%p190, %f106, 0f3F800000;
	mov.f32 	%f1383, %f107;
	@%p190 bra 	$L__BB0_99;
	setp.ltu.f32 	%p191, %f106, 0f00000000;
	setp.geu.f32 	%p192, %f106, 0f3F800000;
	mov.f32 	%f1383, 0f00000000;
	or.pred  	%p193, %p191, %p192;
	@%p193 bra 	$L__BB0_99;
	mov.f32 	%f979, 0f3F800000;
	sub.f32 	%f980, %f979, %f106;
	mul.f32 	%f981, %f96, %f980;
	fma.rn.f32 	%f1383, %f107, %f106, %f981;
$L__BB0_99:
	setp.leu.f32 	%p194, %f106, 0f00000000;
	@%p194 bra 	$L__BB0_101;
	add.f32 	%f982, %f218, %f1383;
	setp.lt.f32 	%p195, %f982, 0f00000000;
	add.f32 	%f983, %f982, 0f43B40000;
	setp.gt.f32 	%p196, %f982, 0f43B40000;
	add.f32 	%f984, %f982, 0fC3B40000;
	selp.f32 	%f985, %f984, %f982, %p196;
	selp.f32 	%f1384, %f983, %f985, %p195;
$L__BB0_101:
	mul.f32 	%f986, %f1384, 0f3C8EFA35;
	abs.f32 	%f112, %f986;
	setp.ltu.f32 	%p197, %f112, 0f47CE4780;
	@%p197 bra 	$L__BB0_108;
	setp.eq.f32 	%p198, %f112, 0f7F800000;
	@%p198 bra 	$L__BB0_105;
	mov.b32 	%r197, 0;
$L__BB0_104:
	.pragma "nounroll";
	add.s32 	%r197, %r197, 1;
	setp.ne.s32 	%p199, %r197, 6;
	@%p199 bra 	$L__BB0_104;
$L__BB0_105:
	setp.eq.f32 	%p200, %f112, 0f7F800000;
	@%p200 bra 	$L__BB0_108;
	mov.b32 	%r198, 0;
$L__BB0_107:
	.pragma "nounroll";
	add.s32 	%r198, %r198, 1;
	setp.ne.s32 	%p201, %r198, 6;
	@%p201 bra 	$L__BB0_107;
$L__BB0_108:
	fma.rn.f32 	%f988, %f94, 0f3E5DB3D7, 0f7FC00000;
	add.f32 	%f989, %f988, 0f7FC00000;
	mul.f32 	%f990, %f989, 0f3EAAAAAB;
	mul.f32 	%f113, %f3, 0f3F000000;
	add.f32 	%f991, %f990, %f113;
	mul.f32 	%f114, %f3, 0f00000000;
	add.f32 	%f115, %f991, %f114;
	mul.f32 	%f116, %f3, 0f3E800000;
	sub.f32 	%f992, %f990, %f116;
	mul.f32 	%f117, %f3, 0f3EDDB3D7;
	add.f32 	%f993, %f992, %f117;
	sub.f32 	%f994, %f992, %f117;
	abs.f32 	%f995, %f993;
	abs.f32 	%f996, %f994;
	setp.gt.f32 	%p202, %f996, %f995;
	selp.f32 	%f997, %f996, %f995, %p202;
	selp.f32 	%f998, %f995, %f996, %p202;
	div.rn.f32 	%f999, %f998, %f997;
	mul.f32 	%f1000, %f999, %f999;
	fma.rn.f32 	%f1001, %f1000, 0f3B33710B, 0fBC807748;
	fma.rn.f32 	%f1002, %f1001, %f1000, 0f3D2CDAB2;
	fma.rn.f32 	%f1003, %f1002, %f1000, 0fBD992D10;
	fma.rn.f32 	%f1004, %f1003, %f1000, 0f3DD9EA6C;
	fma.rn.f32 	%f1005, %f1004, %f1000, 0fBE117CB1;
	fma.rn.f32 	%f1006, %f1005, %f1000, 0f3E4CBCE0;
	fma.rn.f32 	%f1007, %f1006, %f1000, 0fBEAAAA7D;
	mul.f32 	%f1008, %f1000, %f1007;
	fma.rn.f32 	%f1009, %f1008, %f999, %f999;
	neg.f32 	%f1010, %f1009;
	fma.rn.f32 	%f1011, 0f3F6EE581, 0f3FD774EB, %f1010;
	selp.f32 	%f1012, %f1011, %f1009, %p202;
	selp.f32 	%f1013, 0f3F6EE581, 0f3FEEE581, %p202;
	selp.f32 	%f1014, %f1009, %f1010, %p202;
	mov.b32 	%r175, %f993;
	fma.rn.f32 	%f1015, %f1013, 0f3FD774EB, %f1014;
	setp.lt.s32 	%p203, %r175, 0;
	selp.f32 	%f1016, %f1015, %f1012, %p203;
	add.f32 	%f1017, %f995, %f996;
	setp.eq.f32 	%p204, %f997, 0f00000000;
	selp.f32 	%f1018, 0f40490FDB, 0f00000000, %p203;
	setp.eq.f32 	%p205, %f995, %f996;
	selp.f32 	%f1019, 0f4016CBE4, 0f3F490FDB, %p203;
	selp.f32 	%f1020, %f1019, %f1016, %p205;
	selp.f32 	%f1021, %f1018, %f1020, %p204;
	abs.f32 	%f1022, %f1017;
	setp.nan.f32 	%p206, %f1022, %f1022;
	copysign.f32 	%f1023, %f994, %f1021;
	selp.f32 	%f1024, %f1017, %f1023, %p206;
	mul.f32 	%f1025, %f1024, 0f42652EE0;
	setp.lt.f32 	%p207, %f1025, 0f00000000;
	add.f32 	%f1026, %f1025, 0f43B40000;
	selp.f32 	%f1387, %f1026, %f1025, %p207;
	sub.f32 	%f1027, %f1387, %f221;
	setp.lt.f32 	%p208, %f1027, 0fC3340000;
	add.f32 	%f1028, %f1027, 0f43B40000;
	setp.gt.f32 	%p209, %f1027, 0f43340000;
	add.f32 	%f1029, %f1027, 0fC3B40000;
	selp.f32 	%f1030, %f1029, %f1027, %p209;
	selp.f32 	%f119, %f1028, %f1030, %p208;
	mul.f32 	%f120, %f222, 0fBF000000;
	mul.f32 	%f1031, %f222, 0f3F000000;
	setp.leu.f32 	%p210, %f119, %f120;
	setp.geu.f32 	%p211, %f119, %f1031;
	or.pred  	%p212, %p210, %p211;
	mov.f32 	%f1385, 0f00000000;
	@%p212 bra 	$L__BB0_118;
	sub.f32 	%f1033, %f119, %f120;
	mul.f32 	%f1034, %f1033, 0f40800000;
	div.rn.f32 	%f1035, %f1034, %f222;
	cvt.rzi.s32.f32 	%r176, %f1035;
	cvt.rn.f32.s32 	%f1036, %r176;
	sub.f32 	%f121, %f1035, %f1036;
	mul.f32 	%f122, %f121, %f121;
	mul.f32 	%f123, %f121, %f122;
	setp.gt.s32 	%p213, %r176, 1;
	@%p213 bra 	$L__BB0_113;
	setp.eq.s32 	%p216, %r176, 0;
	@%p216 bra 	$L__BB0_117;
	setp.eq.s32 	%p217, %r176, 1;
	@%p217 bra 	$L__BB0_112;
	bra.uni 	$L__BB0_118;
$L__BB0_112:
	mul.f32 	%f1040, %f123, 0f3F000000;
	mul.f32 	%f1041, %f122, 0f3F000000;
	sub.f32 	%f1042, %f1041, %f1040;
	fma.rn.f32 	%f1043, %f121, 0f3F000000, %f1042;
	add.f32 	%f1385, %f1043, 0f3E2AAAAB;
	bra.uni 	$L__BB0_118;
$L__BB0_113:
	setp.eq.s32 	%p214, %r176, 2;
	@%p214 bra 	$L__BB0_116;
	setp.ne.s32 	%p215, %r176, 3;
	@%p215 bra 	$L__BB0_118;
	mul.f32 	%f1047, %f123, 0f3E2AAAAB;
	mul.f32 	%f1048, %f122, 0f3F000000;
	sub.f32 	%f1049, %f1048, %f1047;
	mul.f32 	%f1050, %f121, 0f3F000000;
	sub.f32 	%f1051, %f1049, %f1050;
	add.f32 	%f1385, %f1051, 0f3E2AAAAB;
	bra.uni 	$L__BB0_118;
$L__BB0_116:
	mul.f32 	%f1044, %f123, 0f3F000000;
	sub.f32 	%f1045, %f1044, %f122;
	fma.rn.f32 	%f1046, %f121, 0f00000000, %f1045;
	add.f32 	%f1385, %f1046, 0f3F2AAAAB;
	bra.uni 	$L__BB0_118;
$L__BB0_117:
	mul.f32 	%f1037, %f123, 0f3E2AAAAB;
	fma.rn.f32 	%f1038, %f122, 0f00000000, %f1037;
	fma.rn.f32 	%f1039, %f121, 0f00000000, %f1038;
	add.f32 	%f1385, %f1039, 0f00000000;
$L__BB0_118:
	mul.f32 	%f1052, %f1385, 0f40400000;
	mul.f32 	%f129, %f1052, 0f3F000000;
	add.f32 	%f130, %f223, %f119;
	setp.le.f32 	%p218, %f129, 0f00000000;
	mov.f32 	%f1386, %f119;
	@%p218 bra 	$L__BB0_122;
	setp.ge.f32 	%p219, %f129, 0f3F800000;
	mov.f32 	%f1386, %f130;
	@%p219 bra 	$L__BB0_122;
	setp.ltu.f32 	%p220, %f129, 0f00000000;
	setp.geu.f32 	%p221, %f129, 0f3F800000;
	mov.f32 	%f1386, 0f00000000;
	or.pred  	%p222, %p220, %p221;
	@%p222 bra 	$L__BB0_122;
	mov.f32 	%f1054, 0f3F800000;
	sub.f32 	%f1055, %f1054, %f129;
	mul.f32 	%f1056, %f119, %f1055;
	fma.rn.f32 	%f1386, %f130, %f129, %f1056;
$L__BB0_122:
	setp.leu.f32 	%p223, %f129, 0f00000000;
	@%p223 bra 	$L__BB0_124;
	add.f32 	%f1057, %f221, %f1386;
	setp.lt.f32 	%p224, %f1057, 0f00000000;
	add.f32 	%f1058, %f1057, 0f43B40000;
	setp.gt.f32 	%p225, %f1057, 0f43B40000;
	add.f32 	%f1059, %f1057, 0fC3B40000;
	selp.f32 	%f1060, %f1059, %f1057, %p225;
	selp.f32 	%f1387, %f1058, %f1060, %p224;
$L__BB0_124:
	mul.f32 	%f1061, %f1387, 0f3C8EFA35;
	abs.f32 	%f135, %f1061;
	setp.ltu.f32 	%p226, %f135, 0f47CE4780;
	@%p226 bra 	$L__BB0_131;
	setp.eq.f32 	%p227, %f135, 0f7F800000;
	@%p227 bra 	$L__BB0_128;
	mov.b32 	%r199, 0;
$L__BB0_127:
	.pragma "nounroll";
	add.s32 	%r199, %r199, 1;
	setp.ne.s32 	%p228, %r199, 6;
	@%p228 bra 	$L__BB0_127;
$L__BB0_128:
	setp.eq.f32 	%p229, %f135, 0f7F800000;
	@%p229 bra 	$L__BB0_131;
	mov.b32 	%r200, 0;
$L__BB0_130:
	.pragma "nounroll";
	add.s32 	%r200, %r200, 1;
	setp.ne.s32 	%p230, %r200, 6;
	@%p230 bra 	$L__BB0_130;
$L__BB0_131:
	fma.rn.f32 	%f1063, %f115, 0f3E5DB3D7, 0f7FC00000;
	add.f32 	%f1064, %f1063, 0f7FC00000;
	mul.f32 	%f1065, %f1064, 0f3EAAAAAB;
	add.f32 	%f1066, %f1065, %f113;
	add.f32 	%f136, %f1066, %f114;
	sub.f32 	%f1067, %f1065, %f116;
	add.f32 	%f1068, %f1067, %f117;
	sub.f32 	%f1069, %f1067, %f117;
	abs.f32 	%f1070, %f1068;
	abs.f32 	%f1071, %f1069;
	setp.gt.f32 	%p231, %f1071, %f1070;
	selp.f32 	%f1072, %f1071, %f1070, %p231;
	selp.f32 	%f1073, %f1070, %f1071, %p231;
	div.rn.f32 	%f1074, %f1073, %f1072;
	mul.f32 	%f1075, %f1074, %f1074;
	fma.rn.f32 	%f1076, %f1075, 0f3B33710B, 0fBC807748;
	fma.rn.f32 	%f1077, %f1076, %f1075, 0f3D2CDAB2;
	fma.rn.f32 	%f1078, %f1077, %f1075, 0fBD992D10;
	fma.rn.f32 	%f1079, %f1078, %f1075, 0f3DD9EA6C;
	fma.rn.f32 	%f1080, %f1079, %f1075, 0fBE117CB1;
	fma.rn.f32 	%f1081, %f1080, %f1075, 0f3E4CBCE0;
	fma.rn.f32 	%f1082, %f1081, %f1075, 0fBEAAAA7D;
	mul.f32 	%f1083, %f1075, %f1082;
	fma.rn.f32 	%f1084, %f1083, %f1074, %f1074;
	neg.f32 	%f1085, %f1084;
	fma.rn.f32 	%f1086, 0f3F6EE581, 0f3FD774EB, %f1085;
	selp.f32 	%f1087, %f1086, %f1084, %p231;
	selp.f32 	%f1088, 0f3F6EE581, 0f3FEEE581, %p231;
	selp.f32 	%f1089, %f1084, %f1085, %p231;
	mov.b32 	%r179, %f1068;
	fma.rn.f32 	%f1090, %f1088, 0f3FD774EB, %f1089;
	setp.lt.s32 	%p232, %r179, 0;
	selp.f32 	%f1091, %f1090, %f1087, %p232;
	add.f32 	%f1092, %f1070, %f1071;
	setp.eq.f32 	%p233, %f1072, 0f00000000;
	selp.f32 	%f1093, 0f40490FDB, 0f00000000, %p232;
	setp.eq.f32 	%p234, %f1070, %f1071;
	selp.f32 	%f1094, 0f4016CBE4, 0f3F490FDB, %p232;
	selp.f32 	%f1095, %f1094, %f1091, %p234;
	selp.f32 	%f1096, %f1093, %f1095, %p233;
	abs.f32 	%f1097, %f1092;
	setp.nan.f32 	%p235, %f1097, %f1097;
	copysign.f32 	%f1098, %f1069, %f1096;
	selp.f32 	%f1099, %f1092, %f1098, %p235;
	mul.f32 	%f1100, %f1099, 0f42652EE0;
	setp.lt.f32 	%p236, %f1100, 0f00000000;
	add.f32 	%f1101, %f1100, 0f43B40000;
	selp.f32 	%f1390, %f1101, %f1100, %p236;
	sub.f32 	%f1102, %f1390, %f224;
	setp.lt.f32 	%p237, %f1102, 0fC3340000;
	add.f32 	%f1103, %f1102, 0f43B40000;
	setp.gt.f32 	%p238, %f1102, 0f43340000;
	add.f32 	%f1104, %f1102, 0fC3B40000;
	selp.f32 	%f1105, %f1104, %f1102, %p238;
	selp.f32 	%f138, %f1103, %f1105, %p237;
	mul.f32 	%f139, %f225, 0fBF000000;
	mul.f32 	%f1106, %f225, 0f3F000000;
	setp.leu.f32 	%p239, %f138, %f139;
	setp.geu.f32 	%p240, %f138, %f1106;
	or.pred  	%p241, %p239, %p240;
	mov.f32 	%f1388, 0f00000000;
	@%p241 bra 	$L__BB0_141;
	sub.f32 	%f1108, %f138, %f139;
	mul.f32 	%f1109, %f1108, 0f40800000;
	div.rn.f32 	%f1110, %f1109, %f225;
	cvt.rzi.s32.f32 	%r180, %f1110;
	cvt.rn.f32.s32 	%f1111, %r180;
	sub.f32 	%f140, %f1110, %f1111;
	mul.f32 	%f141, %f140, %f140;
	mul.f32 	%f142, %f140, %f141;
	setp.gt.s32 	%p242, %r180, 1;
	@%p242 bra 	$L__BB0_136;
	setp.eq.s32 	%p245, %r180, 0;
	@%p245 bra 	$L__BB0_140;
	setp.eq.s32 	%p246, %r180, 1;
	@%p246 bra 	$L__BB0_135;
	bra.uni 	$L__BB0_141;
$L__BB0_135:
	mul.f32 	%f1115, %f142, 0f3F000000;
	mul.f32 	%f1116, %f141, 0f3F000000;
	sub.f32 	%f1117, %f1116, %f1115;
	fma.rn.f32 	%f1118, %f140, 0f3F000000, %f1117;
	add.f32 	%f1388, %f1118, 0f3E2AAAAB;
	bra.uni 	$L__BB0_141;
$L__BB0_136:
	setp.eq.s32 	%p243, %r180, 2;
	@%p243 bra 	$L__BB0_139;
	setp.ne.s32 	%p244, %r180, 3;
	@%p244 bra 	$L__BB0_141;
	mul.f32 	%f1122, %f142, 0f3E2AAAAB;
	mul.f32 	%f1123, %f141, 0f3F000000;
	sub.f32 	%f1124, %f1123, %f1122;
	mul.f32 	%f1125, %f140, 0f3F000000;
	sub.f32 	%f1126, %f1124, %f1125;
	add.f32 	%f1388, %f1126, 0f3E2AAAAB;
	bra.uni 	$L__BB0_141;
$L__BB0_139:
	mul.f32 	%f1119, %f142, 0f3F000000;
	sub.f32 	%f1120, %f1119, %f141;
	fma.rn.f32 	%f1121, %f140, 0f00000000, %f1120;
	add.f32 	%f1388, %f1121, 0f3F2AAAAB;
	bra.uni 	$L__BB0_141;
$L__BB0_140:
	mul.f32 	%f1112, %f142, 0f3E2AAAAB;
	fma.rn.f32 	%f1113, %f141, 0f00000000, %f1112;
	fma.rn.f32 	%f1114, %f140, 0f00000000, %f1113;
	add.f32 	%f1388, %f1114, 0f00000000;
$L__BB0_141:
	mul.f32 	%f1127, %f1388, 0f40400000;
	mul.f32 	%f148, %f1127, 0f3F000000;
	add.f32 	%f149, %f226, %f138;
	setp.le.f32 	%p247, %f148, 0f00000000;
	mov.f32 	%f1389, %f138;
	@%p247 bra 	$L__BB0_145;
	setp.ge.f32 	%p248, %f148, 0f3F800000;
	mov.f32 	%f1389, %f149;
	@%p248 bra 	$L__BB0_145;
	setp.ltu.f32 	%p249, %f148, 0f00000000;
	setp.geu.f32 	%p250, %f148, 0f3F800000;
	mov.f32 	%f1389, 0f00000000;
	or.pred  	%p251, %p249, %p250;
	@%p251 bra 	$L__BB0_145;
	mov.f32 	%f1129, 0f3F800000;
	sub.f32 	%f1130, %f1129, %f148;
	mul.f32 	%f1131, %f138, %f1130;
	fma.rn.f32 	%f1389, %f149, %f148, %f1131;
$L__BB0_145:
	setp.leu.f32 	%p252, %f148, 0f00000000;
	@%p252 bra 	$L__BB0_147;
	add.f32 	%f1132, %f224, %f1389;
	setp.lt.f32 	%p253, %f1132, 0f00000000;
	add.f32 	%f1133, %f1132, 0f43B40000;
	setp.gt.f32 	%p254, %f1132, 0f43B40000;
	add.f32 	%f1134, %f1132, 0fC3B40000;
	selp.f32 	%f1135, %f1134, %f1132, %p254;
	selp.f32 	%f1390, %f1133, %f1135, %p253;
$L__BB0_147:
	mul.f32 	%f1136, %f1390, 0f3C8EFA35;
	abs.f32 	%f154, %f1136;
	setp.ltu.f32 	%p255, %f154, 0f47CE4780;
	@%p255 bra 	$L__BB0_154;
	setp.eq.f32 	%p256, %f154, 0f7F800000;
	@%p256 bra 	$L__BB0_151;
	mov.b32 	%r201, 0;
$L__BB0_150:
	.pragma "nounroll";
	add.s32 	%r201, %r201, 1;
	setp.ne.s32 	%p257, %r201, 6;
	@%p257 bra 	$L__BB0_150;
$L__BB0_151:
	setp.eq.f32 	%p258, %f154, 0f7F800000;
	@%p258 bra 	$L__BB0_154;
	mov.b32 	%r202, 0;
$L__BB0_153:
	.pragma "nounroll";
	add.s32 	%r202, %r202, 1;
	setp.ne.s32 	%p259, %r202, 6;
	@%p259 bra 	$L__BB0_153;
$L__BB0_154:
	fma.rn.f32 	%f1137, %f136, 0f3E5DB3D7, 0f7FC00000;
	add.f32 	%f1392, %f1137, 0f7FC00000;
	mul.f32 	%f1138, %f1392, 0f3EAAAAAB;
	add.f32 	%f1139, %f1138, %f113;
	add.f32 	%f156, %f1139, %f114;
	sub.f32 	%f1140, %f1138, %f116;
	add.f32 	%f1141, %f1140, %f117;
	sub.f32 	%f1142, %f1140, %f117;
	mul.f32 	%f1143, %f1142, %f1142;
	fma.rn.f32 	%f1144, %f1141, %f1141, %f1143;
	abs.f32 	%f1145, %f1141;
	abs.f32 	%f1146, %f1142;
	setp.gt.f32 	%p260, %f1146, %f1145;
	selp.f32 	%f1147, %f1146, %f1145, %p260;
	selp.f32 	%f1148, %f1145, %f1146, %p260;
	div.rn.f32 	%f1149, %f1148, %f1147;
	mul.f32 	%f1150, %f1149, %f1149;
	fma.rn.f32 	%f1151, %f1150, 0f3B33710B, 0fBC807748;
	fma.rn.f32 	%f1152, %f1151, %f1150, 0f3D2CDAB2;
	fma.rn.f32 	%f1153, %f1152, %f1150, 0fBD992D10;
	fma.rn.f32 	%f1154, %f1153, %f1150, 0f3DD9EA6C;
	fma.rn.f32 	%f1155, %f1154, %f1150, 0fBE117CB1;
	fma.rn.f32 	%f1156, %f1155, %f1150, 0f3E4CBCE0;
	fma.rn.f32 	%f1157, %f1156, %f1150, 0fBEAAAA7D;
	mul.f32 	%f1158, %f1150, %f1157;
	fma.rn.f32 	%f1159, %f1158, %f1149, %f1149;
	neg.f32 	%f1160, %f1159;
	fma.rn.f32 	%f1161, 0f3F6EE581, 0f3FD774EB, %f1160;
	selp.f32 	%f1162, %f1161, %f1159, %p260;
	selp.f32 	%f1163, 0f3F6EE581, 0f3FEEE581, %p260;
	selp.f32 	%f1164, %f1159, %f1160, %p260;
	mov.b32 	%r183, %f1141;
	fma.rn.f32 	%f1165, %f1163, 0f3FD774EB, %f1164;
	setp.lt.s32 	%p261, %r183, 0;
	selp.f32 	%f1166, %f1165, %f1162, %p261;
	add.f32 	%f1167, %f1145, %f1146;
	setp.eq.f32 	%p262, %f1147, 0f00000000;
	selp.f32 	%f1168, 0f40490FDB, 0f00000000, %p261;
	setp.eq.f32 	%p263, %f1145, %f1146;
	selp.f32 	%f1169, 0f4016CBE4, 0f3F490FDB, %p261;
	selp.f32 	%f1170, %f1169, %f1166, %p263;
	selp.f32 	%f1171, %f1168, %f1170, %p262;
	abs.f32 	%f1172, %f1167;
	setp.nan.f32 	%p264, %f1172, %f1172;
	copysign.f32 	%f1173, %f1142, %f1171;
	selp.f32 	%f1174, %f1167, %f1173, %p264;
	mul.f32 	%f1175, %f1174, 0f42652EE0;
	setp.lt.f32 	%p265, %f1175, 0f00000000;
	add.f32 	%f1176, %f1175, 0f43B40000;
	selp.f32 	%f157, %f1176, %f1175, %p265;
	sqrt.rn.f32 	%f1177, %f1144;
	setp.leu.f32 	%p266, %f1177, 0f00000000;
	mov.f32 	%f1391, 0f00000000;
	@%p266 bra 	$L__BB0_174;
	sub.f32 	%f1179, %f157, %f227;
	setp.lt.f32 	%p267, %f1179, 0fC3340000;
	add.f32 	%f1180, %f1179, 0f43B40000;
	setp.gt.f32 	%p268, %f1179, 0f43340000;
	add.f32 	%f1181, %f1179, 0fC3B40000;
	selp.f32 	%f1182, %f1181, %f1179, %p268;
	selp.f32 	%f158, %f1180, %f1182, %p267;
	mul.f32 	%f159, %f228, 0fBF000000;
	mul.f32 	%f1183, %f228, 0f3F000000;
	setp.leu.f32 	%p269, %f158, %f159;
	setp.geu.f32 	%p270, %f158, %f1183;
	or.pred  	%p271, %p269, %p270;
	@%p271 bra 	$L__BB0_165;
	sub.f32 	%f1185, %f158, %f159;
	mul.f32 	%f1186, %f1185, 0f40800000;
	div.rn.f32 	%f1187, %f1186, %f228;
	cvt.rzi.s32.f32 	%r184, %f1187;
	cvt.rn.f32.s32 	%f1188, %r184;
	sub.f32 	%f160, %f1187, %f1188;
	mul.f32 	%f161, %f160, %f160;
	mul.f32 	%f162, %f160, %f161;
	setp.gt.s32 	%p272, %r184, 1;
	@%p272 bra 	$L__BB0_160;
	setp.eq.s32 	%p275, %r184, 0;
	@%p275 bra 	$L__BB0_164;
	setp.eq.s32 	%p276, %r184, 1;
	@%p276 bra 	$L__BB0_159;
	bra.uni 	$L__BB0_165;
$L__BB0_159:
	mul.f32 	%f1192, %f162, 0f3F000000;
	mul.f32 	%f1193, %f161, 0f3F000000;
	sub.f32 	%f1194, %f1193, %f1192;
	fma.rn.f32 	%f1195, %f160, 0f3F000000, %f1194;
	add.f32 	%f1391, %f1195, 0f3E2AAAAB;
	bra.uni 	$L__BB0_165;
$L__BB0_160:
	setp.eq.s32 	%p273, %r184, 2;
	@%p273 bra 	$L__BB0_163;
	setp.ne.s32 	%p274, %r184, 3;
	@%p274 bra 	$L__BB0_165;
	mul.f32 	%f1199, %f162, 0f3E2AAAAB;
	mul.f32 	%f1200, %f161, 0f3F000000;
	sub.f32 	%f1201, %f1200, %f1199;
	mul.f32 	%f1202, %f160, 0f3F000000;
	sub.f32 	%f1203, %f1201, %f1202;
	add.f32 	%f1391, %f1203, 0f3E2AAAAB;
	bra.uni 	$L__BB0_165;
$L__BB0_163:
	mul.f32 	%f1196, %f162, 0f3F000000;
	sub.f32 	%f1197, %f1196, %f161;
	fma.rn.f32 	%f1198, %f160, 0f00000000, %f1197;
	add.f32 	%f1391, %f1198, 0f3F2AAAAB;
	bra.uni 	$L__BB0_165;
$L__BB0_164:
	mul.f32 	%f1189, %f162, 0f3E2AAAAB;
	fma.rn.f32 	%f1190, %f161, 0f00000000, %f1189;
	fma.rn.f32 	%f1191, %f160, 0f00000000, %f1190;
	add.f32 	%f1391, %f1191, 0f00000000;
$L__BB0_165:
	mul.f32 	%f1204, %f1391, 0f40400000;
	mul.f32 	%f1205, %f1204, 0f3F000000;
	setp.leu.f32 	%p277, %f1205, 0f00000000;
	@%p277 bra 	$L__BB0_174;
	mul.f32 	%f1206, %f157, 0f3C8EFA35;
	abs.f32 	%f168, %f1206;
	setp.ltu.f32 	%p278, %f168, 0f47CE4780;
	@%p278 bra 	$L__BB0_173;
	setp.eq.f32 	%p279, %f168, 0f7F800000;
	@%p279 bra 	$L__BB0_170;
	mov.b32 	%r203, 0;
$L__BB0_169:
	.pragma "nounroll";
	add.s32 	%r203, %r203, 1;
	setp.ne.s32 	%p280, %r203, 6;
	@%p280 bra 	$L__BB0_169;
$L__BB0_170:
	setp.eq.f32 	%p281, %f168, 0f7F800000;
	@%p281 bra 	$L__BB0_173;
	mov.b32 	%r204, 0;
$L__BB0_172:
	.pragma "nounroll";
	add.s32 	%r204, %r204, 1;
	setp.ne.s32 	%p282, %r204, 6;
	@%p282 bra 	$L__BB0_172;
$L__BB0_173:
	fma.rn.f32 	%f1207, %f156, 0f3E5DB3D7, 0f7FC00000;
	add.f32 	%f1392, %f1207, 0f7FC00000;
$L__BB0_174:
	mul.f32 	%f1209, %f1392, 0f3EAAAAAB;
	add.f32 	%f1210, %f1209, %f113;
	add.f32 	%f171, %f1210, %f114;
	sub.f32 	%f1211, %f1209, %f116;
	add.f32 	%f1212, %f1211, %f117;
	sub.f32 	%f1213, %f1211, %f117;
	abs.f32 	%f1214, %f1212;
	abs.f32 	%f1215, %f1213;
	setp.gt.f32 	%p283, %f1215, %f1214;
	selp.f32 	%f1216, %f1215, %f1214, %p283;
	selp.f32 	%f1217, %f1214, %f1215, %p283;
	div.rn.f32 	%f1218, %f1217, %f1216;
	mul.f32 	%f1219, %f1218, %f1218;
	fma.rn.f32 	%f1220, %f1219, 0f3B33710B, 0fBC807748;
	fma.rn.f32 	%f1221, %f1220, %f1219, 0f3D2CDAB2;
	fma.rn.f32 	%f1222, %f1221, %f1219, 0fBD992D10;
	fma.rn.f32 	%f1223, %f1222, %f1219, 0f3DD9EA6C;
	fma.rn.f32 	%f1224, %f1223, %f1219, 0fBE117CB1;
	fma.rn.f32 	%f1225, %f1224, %f1219, 0f3E4CBCE0;
	fma.rn.f32 	%f1226, %f1225, %f1219, 0fBEAAAA7D;
	mul.f32 	%f1227, %f1219, %f1226;
	fma.rn.f32 	%f1228, %f1227, %f1218, %f1218;
	neg.f32 	%f1229, %f1228;
	fma.rn.f32 	%f1230, 0f3F6EE581, 0f3FD774EB, %f1229;
	selp.f32 	%f1231, %f1230, %f1228, %p283;
	selp.f32 	%f1232, 0f3F6EE581, 0f3FEEE581, %p283;
	selp.f32 	%f1233, %f1228, %f1229, %p283;
	mov.b32 	%r187, %f1212;
	fma.rn.f32 	%f1234, %f1232, 0f3FD774EB, %f1233;
	setp.lt.s32 	%p284, %r187, 0;
	selp.f32 	%f1235, %f1234, %f1231, %p284;
	add.f32 	%f1236, %f1214, %f1215;
	setp.eq.f32 	%p285, %f1216, 0f00000000;
	selp.f32 	%f1237, 0f40490FDB, 0f00000000, %p284;
	setp.eq.f32 	%p286, %f1214, %f1215;
	selp.f32 	%f1238, 0f4016CBE4, 0f3F490FDB, %p284;
	selp.f32 	%f1239, %f1238, %f1235, %p286;
	selp.f32 	%f1240, %f1237, %f1239, %p285;
	abs.f32 	%f1241, %f1236;
	setp.nan.f32 	%p287, %f1241, %f1241;
	copysign.f32 	%f1242, %f1213, %f1240;
	selp.f32 	%f1243, %f1236, %f1242, %p287;
	mul.f32 	%f1244, %f1243, 0f42652EE0;
	setp.lt.f32 	%p288, %f1244, 0f00000000;
	add.f32 	%f1245, %f1244, 0f43B40000;
	selp.f32 	%f1395, %f1245, %f1244, %p288;
	sub.f32 	%f1246, %f1395, %f229;
	setp.lt.f32 	%p289, %f1246, 0fC3340000;
	add.f32 	%f1247, %f1246, 0f43B40000;
	setp.gt.f32 	%p290, %f1246, 0f43340000;
	add.f32 	%f1248, %f1246, 0fC3B40000;
	selp.f32 	%f1249, %f1248, %f1246, %p290;
	selp.f32 	%f173, %f1247, %f1249, %p289;
	mul.f32 	%f174, %f230, 0fBF000000;
	mul.f32 	%f1250, %f230, 0f3F000000;
	setp.leu.f32 	%p291, %f173, %f174;
	setp.geu.f32 	%p292, %f173, %f1250;
	or.pred  	%p293, %p291, %p292;
	mov.f32 	%f1393, 0f00000000;
	@%p293 bra 	$L__BB0_184;
	sub.f32 	%f1252, %f173, %f174;
	mul.f32 	%f1253, %f1252, 0f40800000;
	div.rn.f32 	%f1254, %f1253, %f230;
	cvt.rzi.s32.f32 	%r188, %f1254;
	cvt.rn.f32.s32 	%f1255, %r188;
	sub.f32 	%f175, %f1254, %f1255;
	mul.f32 	%f176, %f175, %f175;
	mul.f32 	%f177, %f175, %f176;
	setp.gt.s32 	%p294, %r188, 1;
	@%p294 bra 	$L__BB0_179;
	setp.eq.s32 	%p297, %r188, 0;
	@%p297 bra 	$L__BB0_183;
	setp.eq.s32 	%p298, %r188, 1;
	@%p298 bra 	$L__BB0_178;
	bra.uni 	$L__BB0_184;
$L__BB0_178:
	mul.f32 	%f1259, %f177, 0f3F000000;
	mul.f32 	%f1260, %f176, 0f3F000000;
	sub.f32 	%f1261, %f1260, %f1259;
	fma.rn.f32 	%f1262, %f175, 0f3F000000, %f1261;
	add.f32 	%f1393, %f1262, 0f3E2AAAAB;
	bra.uni 	$L__BB0_184;
$L__BB0_179:
	setp.eq.s32 	%p295, %r188, 2;
	@%p295 bra 	$L__BB0_182;
	setp.ne.s32 	%p296, %r188, 3;
	@%p296 bra 	$L__BB0_184;
	mul.f32 	%f1266, %f177, 0f3E2AAAAB;
	mul.f32 	%f1267, %f176, 0f3F000000;
	sub.f32 	%f1268, %f1267, %f1266;
	mul.f32 	%f1269, %f175, 0f3F000000;
	sub.f32 	%f1270, %f1268, %f1269;
	add.f32 	%f1393, %f1270, 0f3E2AAAAB;
	bra.uni 	$L__BB0_184;
$L__BB0_182:
	mul.f32 	%f1263, %f177, 0f3F000000;
	sub.f32 	%f1264, %f1263, %f176;
	fma.rn.f32 	%f1265, %f175, 0f00000000, %f1264;
	add.f32 	%f1393, %f1265, 0f3F2AAAAB;
	bra.uni 	$L__BB0_184;
$L__BB0_183:
	mul.f32 	%f1256, %f177, 0f3E2AAAAB;
	fma.rn.f32 	%f1257, %f176, 0f00000000, %f1256;
	fma.rn.f32 	%f1258, %f175, 0f00000000, %f1257;
	add.f32 	%f1393, %f1258, 0f00000000;
$L__BB0_184:
	ld.param.f32 	%f1356, [_Z9LMTKernelPKfPfiifffffffffffffffffffffffffffffff_param_31];
	mul.f32 	%f1271, %f1393, 0f40400000;
	mul.f32 	%f183, %f1271, 0f3F000000;
	add.f32 	%f184, %f1356, %f173;
	setp.le.f32 	%p299, %f183, 0f00000000;
	mov.f32 	%f1394, %f173;
	@%p299 bra 	$L__BB0_188;
	setp.ge.f32 	%p300, %f183, 0f3F800000;
	mov.f32 	%f1394, %f184;
	@%p300 bra 	$L__BB0_188;
	setp.ltu.f32 	%p301, %f183, 0f00000000;
	setp.geu.f32 	%p302, %f183, 0f3F800000;
	mov.f32 	%f1394, 0f00000000;
	or.pred  	%p303, %p301, %p302;
	@%p303 bra 	$L__BB0_188;
	mov.f32 	%f1273, 0f3F800000;
	sub.f32 	%f1274, %f1273, %f183;
	mul.f32 	%f1275, %f173, %f1274;
	fma.rn.f32 	%f1394, %f184, %f183, %f1275;
$L__BB0_188:
	setp.leu.f32 	%p304, %f183, 0f00000000;
	@%p304 bra 	$L__BB0_190;
	add.f32 	%f1276, %f229, %f1394;
	setp.lt.f32 	%p305, %f1276, 0f00000000;
	add.f32 	%f1277, %f1276, 0f43B40000;
	setp.gt.f32 	%p306, %f1276, 0f43B40000;
	add.f32 	%f1278, %f1276, 0fC3B40000;
	selp.f32 	%f1279, %f1278, %f1276, %p306;
	selp.f32 	%f1395, %f1277, %f1279, %p305;
$L__BB0_190:
	mul.f32 	%f1280, %f1395, 0f3C8EFA35;
	abs.f32 	%f189, %f1280;
	setp.ltu.f32 	%p307, %f189, 0f47CE4780;
	@%p307 bra 	$L__BB0_197;
	setp.eq.f32 	%p308, %f189, 0f7F800000;
	@%p308 bra 	$L__BB0_194;
	mov.b32 	%r205, 0;
$L__BB0_193:
	.pragma "nounroll";
	add.s32 	%r205, %r205, 1;
	setp.ne.s32 	%p309, %r205, 6;
	@%p309 bra 	$L__BB0_193;
$L__BB0_194:
	setp.eq.f32 	%p310, %f189, 0f7F800000;
	@%p310 bra 	$L__BB0_197;
	mov.b32 	%r206, 0;
$L__BB0_196:
	.pragma "nounroll";
	add.s32 	%r206, %r206, 1;
	setp.ne.s32 	%p311, %r206, 6;
	@%p311 bra 	$L__BB0_196;
$L__BB0_197:
	fma.rn.f32 	%f1281, %f171, 0f3E5DB3D7, 0f7FC00000;
	add.f32 	%f1397, %f1281, 0f7FC00000;
	mul.f32 	%f1282, %f1397, 0f3EAAAAAB;
	add.f32 	%f1283, %f1282, %f113;
	add.f32 	%f191, %f1283, %f114;
	sub.f32 	%f1284, %f1282, %f116;
	add.f32 	%f1285, %f1284, %f117;
	sub.f32 	%f1286, %f1284, %f117;
	mul.f32 	%f1287, %f1286, %f1286;
	fma.rn.f32 	%f1288, %f1285, %f1285, %f1287;
	abs.f32 	%f1289, %f1285;
	abs.f32 	%f1290, %f1286;
	setp.gt.f32 	%p312, %f1290, %f1289;
	selp.f32 	%f1291, %f1290, %f1289, %p312;
	selp.f32 	%f1292, %f1289, %f1290, %p312;
	div.rn.f32 	%f1293, %f1292, %f1291;
	mul.f32 	%f1294, %f1293, %f1293;
	fma.rn.f32 	%f1295, %f1294, 0f3B33710B, 0fBC807748;
	fma.rn.f32 	%f1296, %f1295, %f1294, 0f3D2CDAB2;
	fma.rn.f32 	%f1297, %f1296, %f1294, 0fBD992D10;
	fma.rn.f32 	%f1298, %f1297, %f1294, 0f3DD9EA6C;
	fma.rn.f32 	%f1299, %f1298, %f1294, 0fBE117CB1;
	fma.rn.f32 	%f1300, %f1299, %f1294, 0f3E4CBCE0;
	fma.rn.f32 	%f1301, %f1300, %f1294, 0fBEAAAA7D;
	mul.f32 	%f1302, %f1294, %f1301;
	fma.rn.f32 	%f1303, %f1302, %f1293, %f1293;
	neg.f32 	%f1304, %f1303;
	fma.rn.f32 	%f1305, 0f3F6EE581, 0f3FD774EB, %f1304;
	selp.f32 	%f1306, %f1305, %f1303, %p312;
	selp.f32 	%f1307, 0f3F6EE581, 0f3FEEE581, %p312;
	selp.f32 	%f1308, %f1303, %f1304, %p312;
	mov.b32 	%r191, %f1285;
	fma.rn.f32 	%f1309, %f1307, 0f3FD774EB, %f1308;
	setp.lt.s32 	%p313, %r191, 0;
	selp.f32 	%f1310, %f1309, %f1306, %p313;
	add.f32 	%f1311, %f1289, %f1290;
	setp.eq.f32 	%p314, %f1291, 0f00000000;
	selp.f32 	%f1312, 0f40490FDB, 0f00000000, %p313;
	setp.eq.f32 	%p315, %f1289, %f1290;
	selp.f32 	%f1313, 0f4016CBE4, 0f3F490FDB, %p313;
	selp.f32 	%f1314, %f1313, %f1310, %p315;
	selp.f32 	%f1315, %f1312, %f1314, %p314;
	abs.f32 	%f1316, %f1311;
	setp.nan.f32 	%p316, %f1316, %f1316;
	copysign.f32 	%f1317, %f1286, %f1315;
	selp.f32 	%f1318, %f1311, %f1317, %p316;
	mul.f32 	%f1319, %f1318, 0f42652EE0;
	setp.lt.f32 	%p317, %f1319, 0f00000000;
	add.f32 	%f1320, %f1319, 0f43B40000;
	selp.f32 	%f192, %f1320, %f1319, %p317;
	sqrt.rn.f32 	%f1321, %f1288;
	setp.leu.f32 	%p318, %f1321, 0f00000000;
	mov.f32 	%f1396, 0f00000000;
	@%p318 bra 	$L__BB0_217;
	ld.param.f32 	%f1358, [_Z9LMTKernelPKfPfiifffffffffffffffffffffffffffffff_param_33];
	ld.param.f32 	%f1357, [_Z9LMTKernelPKfPfiifffffffffffffffffffffffffffffff_param_32];
	sub.f32 	%f1323, %f192, %f1357;
	setp.lt.f32 	%p319, %f1323, 0fC3340000;
	add.f32 	%f1324, %f1323, 0f43B40000;
	setp.gt.f32 	%p320, %f1323, 0f43340000;
	add.f32 	%f1325, %f1323, 0fC3B40000;
	selp.f32 	%f1326, %f1325, %f1323, %p320;
	selp.f32 	%f193, %f1324, %f1326, %p319;
	mul.f32 	%f194, %f1358, 0fBF000000;
	mul.f32 	%f1327, %f1358, 0f3F000000;
	setp.leu.f32 	%p321, %f193, %f194;
	setp.geu.f32 	%p322, %f193, %f1327;
	or.pred  	%p323, %p321, %p322;
	@%p323 bra 	$L__BB0_208;
	ld.param.f32 	%f1359, [_Z9LMTKernelPKfPfiifffffffffffffffffffffffffffffff_param_33];
	sub.f32 	%f1329, %f193, %f194;
	mul.f32 	%f1330, %f1329, 0f40800000;
	div.rn.f32 	%f1331, %f1330, %f1359;
	cvt.rzi.s32.f32 	%r192, %f1331;
	cvt.rn.f32.s32 	%f1332, %r192;
	sub.f32 	%f195, %f1331, %f1332;
	mul.f32 	%f196, %f195, %f195;
	mul.f32 	%f197, %f195, %f196;
	setp.gt.s32 	%p324, %r192, 1;
	@%p324 bra 	$L__BB0_203;
	setp.eq.s32 	%p327, %r192, 0;
	@%p327 bra 	$L__BB0_207;
	setp.eq.s32 	%p328, %r192, 1;
	@%p328 bra 	$L__BB0_202;
	bra.uni 	$L__BB0_208;
$L__BB0_202:
	mul.f32 	%f1336, %f197, 0f3F000000;
	mul.f32 	%f1337, %f196, 0f3F000000;
	sub.f32 	%f1338, %f1337, %f1336;
	fma.rn.f32 	%f1339, %f195, 0f3F000000, %f1338;
	add.f32 	%f1396, %f1339, 0f3E2AAAAB;
	bra.uni 	$L__BB0_208;
$L__BB0_203:
	setp.eq.s32 	%p325, %r192, 2;
	@%p325 bra 	$L__BB0_206;
	setp.ne.s32 	%p326, %r192, 3;
	@%p326 bra 	$L__BB0_208;
	mul.f32 	%f1343, %f197, 0f3E2AAAAB;
	mul.f32 	%f1344, %f196, 0f3F000000;
	sub.f32 	%f1345, %f1344, %f1343;
	mul.f32 	%f1346, %f195, 0f3F000000;
	sub.f32 	%f1347, %f1345, %f1346;
	add.f32 	%f1396, %f1347, 0f3E2AAAAB;
	bra.uni 	$L__BB0_208;
$L__BB0_206:
	mul.f32 	%f1340, %f197, 0f3F000000;
	sub.f32 	%f1341, %f1340, %f196;
	fma.rn.f32 	%f1342, %f195, 0f00000000, %f1341;
	add.f32 	%f1396, %f1342, 0f3F2AAAAB;
	bra.uni 	$L__BB0_208;
$L__BB0_207:
	mul.f32 	%f1333, %f197, 0f3E2AAAAB;
	fma.rn.f32 	%f1334, %f196, 0f00000000, %f1333;
	fma.rn.f32 	%f1335, %f195, 0f00000000, %f1334;
	add.f32 	%f1396, %f1335, 0f00000000;
$L__BB0_208:
	mul.f32 	%f1348, %f1396, 0f40400000;
	mul.f32 	%f1349, %f1348, 0f3F000000;
	setp.leu.f32 	%p329, %f1349, 0f00000000;
	@%p329 bra 	$L__BB0_217;
	mul.f32 	%f1350, %f192, 0f3C8EFA35;
	abs.f32 	%f203, %f1350;
	setp.ltu.f32 	%p330, %f203, 0f47CE4780;
	@%p330 bra 	$L__BB0_216;
	setp.eq.f32 	%p331, %f203, 0f7F800000;
	@%p331 bra 	$L__BB0_213;
	mov.b32 	%r207, 0;
$L__BB0_212:
	.pragma "nounroll";
	add.s32 	%r207, %r207, 1;
	setp.ne.s32 	%p332, %r207, 6;
	@%p332 bra 	$L__BB0_212;
$L__BB0_213:
	setp.eq.f32 	%p333, %f203, 0f7F800000;
	@%p333 bra 	$L__BB0_216;
	mov.b32 	%r208, 0;
$L__BB0_215:
	.pragma "nounroll";
	add.s32 	%r208, %r208, 1;
	setp.ne.s32 	%p334, %r208, 6;
	@%p334 bra 	$L__BB0_215;
$L__BB0_216:
	fma.rn.f32 	%f1351, %f191, 0f3E5DB3D7, 0f7FC00000;
	add.f32 	%f1397, %f1351, 0f7FC00000;
$L__BB0_217:
	ld.param.u64 	%rd10, [_Z9LMTKernelPKfPfiifffffffffffffffffffffffffffffff_param_1];
	cvta.to.global.u64 	%rd6, %rd10;
	mul.wide.s32 	%rd7, %r3, 4;
	add.s64 	%rd8, %rd6, %rd7;
	st.global.f32 	[%rd8], %f1397;
	st.global.f32 	[%rd8+4], %f3;
	st.global.f32 	[%rd8+8], %f3;
	ld.global.f32 	%f1352, [%rd1+12];
	st.global.f32 	[%rd8+12], %f1352;
$L__BB0_218:
	ret;

}


// ===== COMPILED SASS (sm_100) =====

	.target	sm_100

	.elftype	@"ET_EXEC"


//--------------------- .note.nv.tkinfo           --------------------------
	.section	.note.nv.tkinfo,"",@"SHT_NOTE"
	.sectionflags	@"SHF_NOTE_NV_TKINFO"
	.tkinfo
        /*0018*/ 	.word	0x00000002
        /*0030*/ 	.string	""
        /*0030*/ 	.string	"ptxas"
        /*0030*/ 	.string	"Cuda compilation tools, release 13.0, V13.0.88"
        /*0030*/ 	.string	"Build cuda_13.0.r13.0/compiler.36424714_0"
        /*0030*/ 	.string	"-arch sm_100 -m 64 "



//--------------------- .note.nv.cuinfo           --------------------------
	.section	.note.nv.cuinfo,"",@"SHT_NOTE"
	.sectionflags	@"SHF_NOTE_NV_CUINFO"
        /*0018*/ 	.short	0x0002
        /*001a*/ 	.short	0x0064
        /*001c*/ 	.short	0x0082
	.zero		2


//--------------------- .nv.info                  --------------------------
	.section	.nv.info,"",@"SHT_CUDA_INFO"
	.align	4


	//----- nvinfo : EIATTR_REGCOUNT
	.align		4
        /*0000*/ 	.byte	0x04, 0x2f
        /*0002*/ 	.short	(.L_2 - .L_1)
	.align		4
.L_1:
        /*0004*/ 	.word	index@(_Z9LMTKernelPKfPfiifffffffffffffffffffffffffffffff)
        /*0008*/ 	.word	0x00000019


	//----- nvinfo : EIATTR_FRAME_SIZE
	.align		4
.L_2:
        /*000c*/ 	.byte	0x04, 0x11
        /*000e*/ 	.short	(.L_4 - .L_3)
	.align		4
.L_3:
        /*0010*/ 	.word	index@($__internal_1_$__cuda_sm3x_div_rn_noftz_f32_slowpath)
        /*0014*/ 	.word	0x00000000


	//----- nvinfo : EIATTR_FRAME_SIZE
	.align		4
.L_4:
        /*0018*/ 	.byte	0x04, 0x11
        /*001a*/ 	.short	(.L_6 - .L_5)
	.align		4
.L_5:
        /*001c*/ 	.word	index@($__internal_0_$__cuda_sm20_sqrt_rn_f32_slowpath)
        /*0020*/ 	.word	0x00000000


	//----- nvinfo : EIATTR_FRAME_SIZE
	.align		4
.L_6:
        /*0024*/ 	.byte	0x04, 0x11
        /*0026*/ 	.short	(.L_8 - .L_7)
	.align		4
.L_7:
        /*0028*/ 	.word	index@(_Z9LMTKernelPKfPfiifffffffffffffffffffffffffffffff)
        /*002c*/ 	.word	0x00000000


	//----- nvinfo : EIATTR_MIN_STACK_SIZE
	.align		4
.L_8:
        /*0030*/ 	.byte	0x04, 0x12
        /*0032*/ 	.short	(.L_10 - .L_9)
	.align		4
.L_9:
        /*0034*/ 	.word	index@(_Z9LMTKernelPKfPfiifffffffffffffffffffffffffffffff)
        /*0038*/ 	.word	0x00000000
.L_10:


//--------------------- .nv.compat                --------------------------
	.section	.nv.compat,"",@"SHT_CUDA_COMPAT_INFO"
	.align	4
        /*0000*/ 	.byte	0x02, 0x09, 0x00, 0x00, 0x02, 0x02, 0x01, 0x00, 0x02, 0x05, 0x05, 0x00, 0x03, 0x07, 0x01, 0x01
        /*0010*/ 	.byte	0x02, 0x03, 0x00, 0x00, 0x02, 0x06, 0x01, 0x00, 0x04, 0x0b, 0x08, 0x00, 0x01, 0x00, 0x00, 0x00
        /*0020*/ 	.byte	0x00, 0x00, 0x00, 0x00


//--------------------- .nv.info._Z9LMTKernelPKfPfiifffffffffffffffffffffffffffffff --------------------------
	.section	.nv.info._Z9LMTKernelPKfPfiifffffffffffffffffffffffffffffff,"",@"SHT_CUDA_INFO"
	.sectionflags	@""
	.align	4


	//----- nvinfo : EIATTR_CUDA_API_VERSION
	.align		4
        /*0000*/ 	.byte	0x04, 0x37
        /*0002*/ 	.short	(.L_12 - .L_11)
.L_11:
        /*0004*/ 	.word	0x00000082


	//----- nvinfo : EIATTR_KPARAM_INFO
	.align		4
.L_12:
        /*0008*/ 	.byte	0x04, 0x17
        /*000a*/ 	.short	(.L_14 - .L_13)
.L_13:
        /*000c*/ 	.word	0x00000000
        /*0010*/ 	.short	0x0022
        /*0012*/ 	.short	0x0090
        /*0014*/ 	.byte	0x00, 0xf0, 0x11, 0x00


	//----- nvinfo : EIATTR_KPARAM_INFO
	.align		4
.L_14:
        /*0018*/ 	.byte	0x04, 0x17
        /*001a*/ 	.short	(.L_16 - .L_15)
.L_15:
        /*001c*/ 	.word	0x00000000
        /*0020*/ 	.short	0x0021
        /*0022*/ 	.short	0x008c
        /*0024*/ 	.byte	0x00, 0xf0, 0x11, 0x00


	//----- nvinfo : EIATTR_KPARAM_INFO
	.align		4
.L_16:
        /*0028*/ 	.byte	0x04, 0x17
        /*002a*/ 	.short	(.L_18 - .L_17)
.L_17:
        /*002c*/ 	.word	0x00000000
        /*0030*/ 	.short	0x0020
        /*0032*/ 	.short	0x0088
        /*0034*/ 	.byte	0x00, 0xf0, 0x11, 0x00


	//----- nvinfo : EIATTR_KPARAM_INFO
	.align		4
.L_18:
        /*0038*/ 	.byte	0x04, 0x17
        /*003a*/ 	.short	(.L_20 - .L_19)
.L_19:
        /*003c*/ 	.word	0x00000000
        /*0040*/ 	.short	0x001f
        /*0042*/ 	.short	0x0084
        /*0044*/ 	.byte	0x00, 0xf0, 0x11, 0x00


	//----- nvinfo : EIATTR_KPARAM_INFO
	.align		4
.L_20:
        /*0048*/ 	.byte	0x04, 0x17
        /*004a*/ 	.short	(.L_22 - .L_21)
.L_21:
        /*004c*/ 	.word	0x00000000
        /*0050*/ 	.short	0x001e
        /*0052*/ 	.short	0x0080
        /*0054*/ 	.byte	0x00, 0xf0, 0x11, 0x00


	//----- nvinfo : EIATTR_KPARAM_INFO
	.align		4
.L_22:
        /*0058*/ 	.byte	0x04, 0x17
        /*005a*/ 	.short	(.L_24 - .L_23)
.L_23:
        /*005c*/ 	.word	0x00000000
        /*0060*/ 	.short	0x001d
        /*0062*/ 	.short	0x007c
        /*0064*/ 	.byte	0x00, 0xf0, 0x11, 0x00


	//----- nvinfo : EIATTR_KPARAM_INFO
	.align		4
.L_24:
        /*0068*/ 	.byte	0x04, 0x17
        /*006a*/ 	.short	(.L_26 - .L_25)
.L_25:
        /*006c*/ 	.word	0x00000000
        /*0070*/ 	.short	0x001c
        /*0072*/ 	.short	0x0078
        /*0074*/ 	.byte	0x00, 0xf0, 0x11, 0x00


	//----- nvinfo : EIATTR_KPARAM_INFO
	.align		4
.L_26:
        /*0078*/ 	.byte	0x04, 0x17
        /*007a*/ 	.short	(.L_28 - .L_27)
.L_27:
        /*007c*/ 	.word	0x00000000
        /*0080*/ 	.short	0x001b
        /*0082*/ 	.short	0x0074
        /*0084*/ 	.byte	0x00, 0xf0, 0x11, 0x00


	//----- nvinfo : EIATTR_KPARAM_INFO
	.align		4
.L_28:
        /*0088*/ 	.byte	0x04, 0x17
        /*008a*/ 	.short	(.L_30 - .L_29)
.L_29:
        /*008c*/ 	.word	0x00000000
        /*0090*/ 	.short	0x001a
        /*0092*/ 	.short	0x0070
        /*0094*/ 	.byte	0x00, 0xf0, 0x11, 0x00


	//----- nvinfo : EIATTR_KPARAM_INFO
	.align		4
.L_30:
        /*0098*/ 	.byte	0x04, 0x17
        /*009a*/ 	.short	(.L_32 - .L_31)
.L_31:
        /*009c*/ 	.word	0x00000000
        /*00a0*/ 	.short	0x0019
        /*00a2*/ 	.short	0x006c
        /*00a4*/ 	.byte	0x00, 0xf0, 0x11, 0x00


	//----- nvinfo : EIATTR_KPARAM_INFO
	.align		4
.L_32:
        /*00a8*/ 	.byte	0x04, 0x17
        /*00aa*/ 	.short	(.L_34 - .L_33)
.L_33:
        /*00ac*/ 	.word	0x00000000
        /*00b0*/ 	.short	0x0018
        /*00b2*/ 	.short	0x0068
        /*00b4*/ 	.byte	0x00, 0xf0, 0x11, 0x00


	//----- nvinfo : EIATTR_KPARAM_INFO
	.align		4
.L_34:
        /*00b8*/ 	.byte	0x04, 0x17
        /*00ba*/ 	.short	(.L_36 - .L_35)
.L_35:
        /*00bc*/ 	.word	0x00000000
        /*00c0*/ 	.short	0x0017
        /*00c2*/ 	.short	0x0064
        /*00c4*/ 	.byte	0x00, 0xf0, 0x11, 0x00


	//----- nvinfo : EIATTR_KPARAM_INFO
	.align		4
.L_36:
        /*00c8*/ 	.byte	0x04, 0x17
        /*00ca*/ 	.short	(.L_38 - .L_37)
.L_37:
        /*00cc*/ 	.word	0x00000000
        /*00d0*/ 	.short	0x0016
        /*00d2*/ 	.short	0x0060
        /*00d4*/ 	.byte	0x00, 0xf0, 0x11, 0x00


	//----- nvinfo : EIATTR_KPARAM_INFO
	.align		4
.L_38:
        /*00d8*/ 	.byte	0x04, 0x17
        /*00da*/ 	.short	(.L_40 - .L_39)
.L_39:
        /*00dc*/ 	.word	0x00000000
        /*00e0*/ 	.short	0x0015
        /*00e2*/ 	.short	0x005c
        /*00e4*/ 	.byte	0x00, 0xf0, 0x11, 0x00


	//----- nvinfo : EIATTR_KPARAM_INFO
	.align		4
.L_40:
        /*00e8*/ 	.byte	0x04, 0x17
        /*00ea*/ 	.short	(.L_42 - .L_41)
.L_41:
        /*00ec*/ 	.word	0x00000000
        /*00f0*/ 	.short	0x0014
        /*00f2*/ 	.short	0x0058
        /*00f4*/ 	.byte	0x00, 0xf0, 0x11, 0x00


	//----- nvinfo : EIATTR_KPARAM_INFO
	.align		4
.L_42:
        /*00f8*/ 	.byte	0x04, 0x17
        /*00fa*/ 	.short	(.L_44 - .L_43)
.L_43:
        /*00fc*/ 	.word	0x00000000
        /*0100*/ 	.short	0x0013
        /*0102*/ 	.short	0x0054
        /*0104*/ 	.byte	0x00, 0xf0, 0x11, 0x00


	//----- nvinfo : EIATTR_KPARAM_INFO
	.align		4
.L_44:
        /*0108*/ 	.byte	0x04, 0x17
        /*010a*/ 	.short	(.L_46 - .L_45)
.L_45:
        /*010c*/ 	.word	0x00000000
        /*0110*/ 	.short	0x0012
        /*0112*/ 	.short	0x0050
        /*0114*/ 	.byte	0x00, 0xf0, 0x11, 0x00


	//----- nvinfo : EIATTR_KPARAM_INFO
	.align		4
.L_46:
        /*0118*/ 	.byte	0x04, 0x17
        /*011a*/ 	.short	(.L_48 - .L_47)
.L_47:
        /*011c*/ 	.word	0x00000000
        /*0120*/ 	.short	0x0011
        /*0122*/ 	.short	0x004c
        /*0124*/ 	.byte	0x00, 0xf0, 0x11, 0x00


	//----- nvinfo : EIATTR_KPARAM_INFO
	.align		4
.L_48:
        /*0128*/ 	.byte	0x04, 0x17
        /*012a*/ 	.short	(.L_50 - .L_49)
.L_49:
        /*012c*/ 	.word	0x00000000
        /*0130*/ 	.short	0x0010
        /*0132*/ 	.short	0x0048
        /*0134*/ 	.byte	0x00, 0xf0, 0x11, 0x00


	//----- nvinfo : EIATTR_KPARAM_INFO
	.align		4
.L_50:
        /*0138*/ 	.byte	0x04, 0x17
        /*013a*/ 	.short	(.L_52 - .L_51)
.L_51:
        /*013c*/ 	.word	0x00000000
        /*0140*/ 	.short	0x000f
        /*0142*/ 	.short	0x0044
        /*0144*/ 	.byte	0x00, 0xf0, 0x11, 0x00


	//----- nvinfo : EIATTR_KPARAM_INFO
	.align		4
.L_52:
        /*0148*/ 	.byte	0x04, 0x17
        /*014a*/ 	.short	(.L_54 - .L_53)
.L_53:
        /*014c*/ 	.word	0x00000000
        /*0150*/ 	.short	0x000e
        /*0152*/ 	.short	0x0040
        /*0154*/ 	.byte	0x00, 0xf0, 0x11, 0x00


	//----- nvinfo : EIATTR_KPARAM_INFO
	.align		4
.L_54:
        /*0158*/ 	.byte	0x04, 0x17
        /*015a*/ 	.short	(.L_56 - .L_55)
.L_55:
        /*015c*/ 	.word	0x00000000
        /*0160*/ 	.short	0x000d
        /*0162*/ 	.short	0x003c
        /*0164*/ 	.byte	0x00, 0xf0, 0x11, 0x00


	//----- nvinfo : EIATTR_KPARAM_INFO
	.align		4
.L_56:
        /*0168*/ 	.byte	0x04, 0x17
        /*016a*/ 	.short	(.L_58 - .L_57)
.L_57:
        /*016c*/ 	.word	0x00000000
        /*0170*/ 	.short	0x000c
        /*0172*/ 	.short	0x0038
        /*0174*/ 	.byte	0x00, 0xf0, 0x11, 0x00


	//----- nvinfo : EIATTR_KPARAM_INFO
	.align		4
.L_58:
        /*0178*/ 	.byte	0x04, 0x17
        /*017a*/ 	.short	(.L_60 - .L_59)
.L_59:
        /*017c*/ 	.word	0x00000000
        /*0180*/ 	.short	0x000b
        /*0182*/ 	.short	0x0034
        /*0184*/ 	.byte	0x00, 0xf0, 0x11, 0x00


	//----- nvinfo : EIATTR_KPARAM_INFO
	.align		4
.L_60:
        /*0188*/ 	.byte	0x04, 0x17
        /*018a*/ 	.short	(.L_62 - .L_61)
.L_61:
        /*018c*/ 	.word	0x00000000
        /*0190*/ 	.short	0x000a
        /*0192*/ 	.short	0x0030
        /*0194*/ 	.byte	0x00, 0xf0, 0x11, 0x00


	//----- nvinfo : EIATTR_KPARAM_INFO
	.align		4
.L_62:
        /*0198*/ 	.byte	0x04, 0x17
        /*019a*/ 	.short	(.L_64 - .L_63)
.L_63:
        /*019c*/ 	.word	0x00000000
        /*01a0*/ 	.short	0x0009
        /*01a2*/ 	.short	0x002c
        /*01a4*/ 	.byte	0x00, 0xf0, 0x11, 0x00


	//----- nvinfo : EIATTR_KPARAM_INFO
	.align		4
.L_64:
        /*01a8*/ 	.byte	0x04, 0x17
        /*01aa*/ 	.short	(.L_66 - .L_65)
.L_65:
        /*01ac*/ 	.word	0x00000000
        /*01b0*/ 	.short	0x0008
        /*01b2*/ 	.short	0x0028
        /*01b4*/ 	.byte	0x00, 0xf0, 0x11, 0x00


	//----- nvinfo : EIATTR_KPARAM_INFO
	.align		4
.L_66:
        /*01b8*/ 	.byte	0x04, 0x17
        /*01ba*/ 	.short	(.L_68 - .L_67)
.L_67:
        /*01bc*/ 	.word	0x00000000
        /*01c0*/ 	.short	0x0007
        /*01c2*/ 	.short	0x0024
        /*01c4*/ 	.byte	0x00, 0xf0, 0x11, 0x00


	//----- nvinfo : EIATTR_KPARAM_INFO
	.align		4
.L_68:
        /*01c8*/ 	.byte	0x04, 0x17
        /*01ca*/ 	.short	(.L_70 - .L_69)
.L_69:
        /*01cc*/ 	.word	0x00000000
        /*01d0*/ 	.short	0x0006
        /*01d2*/ 	.short	0x0020
        /*01d4*/ 	.byte	0x00, 0xf0, 0x11, 0x00


	//----- nvinfo : EIATTR_KPARAM_INFO
	.align		4
.L_70:
        /*01d8*/ 	.byte	0x04, 0x17
        /*01da*/ 	.short	(.L_72 - .L_71)
.L_71:
        /*01dc*/ 	.word	0x00000000
        /*01e0*/ 	.short	0x0005
        /*01e2*/ 	.short	0x001c
        /*01e4*/ 	.byte	0x00, 0xf0, 0x11, 0x00


	//----- nvinfo : EIATTR_KPARAM_INFO
	.align		4
.L_72:
        /*01e8*/ 	.byte	0x04, 0x17
        /*01ea*/ 	.short	(.L_74 - .L_73)
.L_73:
        /*01ec*/ 	.word	0x00000000
        /*01f0*/ 	.short	0x0004
        /*01f2*/ 	.short	0x0018
        /*01f4*/ 	.byte	0x00, 0xf0, 0x11, 0x00


	//----- nvinfo : EIATTR_KPARAM_INFO
	.align		4
.L_74:
        /*01f8*/ 	.byte	0x04, 0x17
        /*01fa*/ 	.short	(.L_76 - .L_75)
.L_75:
        /*01fc*/ 	.word	0x00000000
        /*0200*/ 	.short	0x0003
        /*0202*/ 	.short	0x0014
        /*0204*/ 	.byte	0x00, 0xf0, 0x11, 0x00


	//----- nvinfo : EIATTR_KPARAM_INFO
	.align		4
.L_76:
        /*0208*/ 	.byte	0x04, 0x17
        /*020a*/ 	.short	(.L_78 - .L_77)
.L_77:
        /*020c*/ 	.word	0x00000000
        /*0210*/ 	.short	0x0002
        /*0212*/ 	.short	0x0010
        /*0214*/ 	.byte	0x00, 0xf0, 0x11, 0x00


	//----- nvinfo : EIATTR_KPARAM_INFO
	.align		4
.L_78:
        /*0218*/ 	.byte	0x04, 0x17
        /*021a*/ 	.short	(.L_80 - .L_79)
.L_79:
        /*021c*/ 	.word	0x00000000
        /*0220*/ 	.short	0x0001
        /*0222*/ 	.short	0x0008
        /*0224*/ 	.byte	0x00, 0xf5, 0x21, 0x00


	//----- nvinfo : EIATTR_KPARAM_INFO
	.align		4
.L_80:
        /*0228*/ 	.byte	0x04, 0x17
        /*022a*/ 	.short	(.L_82 - .L_81)
.L_81:
        /*022c*/ 	.word	0x00000000
        /*0230*/ 	.short	0x0000
        /*0232*/ 	.short	0x0000
        /*0234*/ 	.byte	0x00, 0xf5, 0x21, 0x00


	//----- nvinfo : EIATTR_SPARSE_MMA_MASK
	.align		4
.L_82:
        /*0238*/ 	.byte	0x03, 0x50
        /*023a*/ 	.short	0x0000


	//----- nvinfo : EIATTR_MAXREG_COUNT
	.align		4
        /*023c*/ 	.byte	0x03, 0x1b
        /*023e*/ 	.short	0x00ff


	//----- nvinfo : EIATTR_MERCURY_ISA_VERSION
	.align		4
        /*0240*/ 	.byte	0x03, 0x5f
        /*0242*/ 	.short	0x0101


	//----- nvinfo : EIATTR_VRC_CTA_INIT_COUNT
	.align		4
        /*0244*/ 	.byte	0x02, 0x4a
	.zero		1
	.zero		1


	//----- nvinfo : EIATTR_EXIT_INSTR_OFFSETS
	.align		4
        /*0248*/ 	.byte	0x04, 0x1c
        /*024a*/ 	.short	(.L_84 - .L_83)


	//   ....[0]....
.L_83:
        /*024c*/ 	.word	0x000000c0


	//   ....[1]....
        /*0250*/ 	.word	0x00006630


	//----- nvinfo : EIATTR_INDIRECT_BRANCH_TARGETS
	.align		4
.L_84:
        /*0254*/ 	.byte	0x04, 0x34
        /*0256*/ 	.short	(.L_86 - .L_85)


	//   ....[0]....
.L_85:
        /*0258*/ 	.word	.L_x_103@srel
        /*025c*/ 	.short	0x0
        /*025e*/ 	.short	0x0
        /*0260*/ 	.word	0x3
        /*0264*/ 	.word	.L_x_104@srel
        /*0268*/ 	.word	.L_x_105@srel
        /*026c*/ 	.word	.L_x_67@srel


	//   ....[1]....
        /*0270*/ 	.word	.L_x_107@srel
        /*0274*/ 	.short	0x0
        /*0276*/ 	.short	0x0
        /*0278*/ 	.word	0x3
        /*027c*/ 	.word	.L_x_108@srel
        /*0280*/ 	.word	.L_x_109@srel
        /*0284*/ 	.word	.L_x_85@srel


	//----- nvinfo : EIATTR_CRS_STACK_SIZE
	.align		4
.L_86:
        /*0288*/ 	.byte	0x04, 0x1e
        /*028a*/ 	.short	(.L_88 - .L_87)
.L_87:
        /*028c*/ 	.word	0x00000000


	//----- nvinfo : EIATTR_CBANK_PARAM_SIZE
	.align		4
.L_88:
        /*0290*/ 	.byte	0x03, 0x19
        /*0292*/ 	.short	0x0094


	//----- nvinfo : EIATTR_PARAM_CBANK
	.align		4
        /*0294*/ 	.byte	0x04, 0x0a
        /*0296*/ 	.short	(.L_90 - .L_89)
	.align		4
.L_89:
        /*0298*/ 	.word	index@(.nv.constant0._Z9LMTKernelPKfPfiifffffffffffffffffffffffffffffff)
        /*029c*/ 	.short	0x0380
        /*029e*/ 	.short	0x0094


	//----- nvinfo : EIATTR_SW_WAR
	.align		4
.L_90:
        /*02a0*/ 	.byte	0x04, 0x36
        /*02a2*/ 	.short	(.L_92 - .L_91)
.L_91:
        /*02a4*/ 	.word	0x00000008
.L_92:


//--------------------- .nv.callgraph             --------------------------
	.section	.nv.callgraph,"",@"SHT_CUDA_CALLGRAPH"
	.align	4
	.sectionentsize	8
	.align		4
        /*0000*/ 	.word	0x00000000
	.align		4
        /*0004*/ 	.word	0xffffffff
	.align		4
        /*0008*/ 	.word	0x00000000
	.align		4
        /*000c*/ 	.word	0xfffffffe
	.align		4
        /*0010*/ 	.word	0x00000000
	.align		4
        /*0014*/ 	.word	0xfffffffd
	.align		4
        /*0018*/ 	.word	0x00000000
	.align		4
        /*001c*/ 	.word	0xfffffffc


//--------------------- .nv.constant4             --------------------------
	.section	.nv.constant4,"a",@progbits
	.align	8
	.align		8
.nv.constant4:
        /*0000*/ 	.dword	__cudart_i2opi_f


//--------------------- .nv.constant2._Z9LMTKernelPKfPfiifffffffffffffffffffffffffffffff --------------------------
	.section	.nv.constant2._Z9LMTKernelPKfPfiifffffffffffffffffffffffffffffff,"a",@progbits
	.sectionflags	@""
	.align	4
.nv.constant2._Z9LMTKernelPKfPfiifffffffffffffffffffffffffffffff:
        /*0000*/ 	.byte	0x00, 0x00, 0x00, 0x00, 0x00, 0x00, 0x00, 0x00, 0x00, 0x00, 0x00, 0x00, 0x00, 0x00, 0x00, 0x00
        /*0010*/ 	.byte	0x00, 0x00, 0x00, 0x00, 0x00, 0x00, 0x00, 0x00, 0x00, 0x00, 0x00, 0x00, 0x00, 0x00, 0x00, 0x00
        /*0020*/ 	.byte	0x00, 0x00, 0x00, 0x00, 0x40, 0x56, 0x00, 0x00, 0xf0, 0x55, 0x00, 0x00, 0x50, 0x57, 0x00, 0x00
        /*0030*/ 	.byte	0x00, 0x00, 0x00, 0x00, 0x00, 0x00, 0x00, 0x00, 0x00, 0x00, 0x00, 0x00, 0x40, 0x64, 0x00, 0x00
        /*0040*/ 	.byte	0xf0, 0x63, 0x00, 0x00, 0x50, 0x65, 0x00, 0x00


//--------------------- .text._Z9LMTKernelPKfPfiifffffffffffffffffffffffffffffff --------------------------
	.section	.text._Z9LMTKernelPKfPfiifffffffffffffffffffffffffffffff,"ax",@progbits
	.align	128
        .global         _Z9LMTKernelPKfPfiifffffffffffffffffffffffffffffff
        .type           _Z9LMTKernelPKfPfiifffffffffffffffffffffffffffffff,@function
        .size           _Z9LMTKernelPKfPfiifffffffffffffffffffffffffffffff,(.L_x_112 - _Z9LMTKernelPKfPfiifffffffffffffffffffffffffffffff)
        .other          _Z9LMTKernelPKfPfiifffffffffffffffffffffffffffffff,@"STO_CUDA_ENTRY STV_DEFAULT"
_Z9LMTKernelPKfPfiifffffffffffffffffffffffffffffff:
.text._Z9LMTKernelPKfPfiifffffffffffffffffffffffffffffff:
[----:B------:R-:W-:Y:S01]  /*0000*/  LDC R1, c[0x0][0x37c] ;  /* 0x0000df00ff017b82 */ /* 0x000fe20000000800 */
[----:B------:R-:W0:Y:S07]  /*0010*/  S2R R2, SR_TID.Y ;  /* 0x0000000000027919 */ /* 0x000e2e0000002200 */
[----:B------:R-:W1:Y:S01]  /*0020*/  LDC R0, c[0x0][0x360] ;  /* 0x0000d800ff007b82 */ /* 0x000e620000000800 */
[----:B------:R-:W2:Y:S01]  /*0030*/  LDCU.64 UR6, c[0x0][0x390] ;  /* 0x00007200ff0677ac */ /* 0x000ea20008000a00 */
[----:B------:R-:W1:Y:S06]  /*0040*/  S2R R5, SR_TID.X ;  /* 0x0000000000057919 */ /* 0x000e6c0000002100 */
[----:B------:R-:W0:Y:S08]  /*0050*/  S2UR UR5, SR_CTAID.Y ;  /* 0x00000000000579c3 */ /* 0x000e300000002600 */
[----:B------:R-:W0:Y:S08]  /*0060*/  LDC R3, c[0x0][0x364] ;  /* 0x0000d900ff037b82 */ /* 0x000e300000000800 */
[----:B------:R-:W1:Y:S01]  /*0070*/  S2UR UR4, SR_CTAID.X ;  /* 0x00000000000479c3 */ /* 0x000e620000002500 */
[----:B0-----:R-:W-:-:S05]  /*0080*/  IMAD R3, R3, UR5, R2 ;  /* 0x0000000503037c24 */ /* 0x001fca000f8e0202 */
[----:B--2---:R-:W-:Y:S01]  /*0090*/  ISETP.GE.AND P0, PT, R3, UR7, PT ;  /* 0x0000000703007c0c */ /* 0x004fe2000bf06270 */
[----:B-1----:R-:W-:-:S05]  /*00a0*/  IMAD R0, R0, UR4, R5 ;  /* 0x0000000400007c24 */ /* 0x002fca000f8e0205 */
[----:B------:R-:W-:-:S13]  /*00b0*/  ISETP.GE.OR P0, PT, R0, UR6, P0 ;  /* 0x0000000600007c0c */ /* 0x000fda0008706670 */
[----:B------:R-:W-:Y:S05]  /*00c0*/  @P0 EXIT ;  /* 0x000000000000094d */ /* 0x000fea0003800000 */
[----:B------:R-:W0:Y:S01]  /*00d0*/  LDC.64 R14, c[0x0][0x380] ;  /* 0x0000e000ff0e7b82 */ /* 0x000e220000000a00 */
[----:B------:R-:W1:Y:S01]  /*00e0*/  LDCU.64 UR4, c[0x0][0x358] ;  /* 0x00006b00ff0477ac */ /* 0x000e620008000a00 */
[----:B------:R-:W-:-:S05]  /*00f0*/  IMAD R8, R3, UR6, R0 ;  /* 0x0000000603087c24 */ /* 0x000fca000f8e0200 */
[----:B------:R-:W-:-:S05]  /*0100*/  SHF.L.U32 R8, R8, 0x2, RZ ;  /* 0x0000000208087819 */ /* 0x000fca00000006ff */
[----:B0-----:R-:W-:-:S05]  /*0110*/  IMAD.WIDE R14, R8, 0x4, R14 ;  /* 0x00000004080e7825 */ /* 0x001fca00078e020e */
[----:B-1----:R-:W2:Y:S04]  /*0120*/  LDG.E R0, desc[UR4][R14.64+0x4] ;  /* 0x000004040e007981 */ /* 0x002ea8000c1e1900 */
[----:B------:R-:W3:Y:S04]  /*0130*/  LDG.E R4, desc[UR4][R14.64] ;  /* 0x000000040e047981 */ /* 0x000ee8000c1e1900 */
[----:B------:R-:W4:Y:S01]  /*0140*/  LDG.E R3, desc[UR4][R14.64+0x8] ;  /* 0x000008040e037981 */ /* 0x000f22000c1e1900 */
[----:B------:R-:W-:Y:S01]  /*0150*/  BSSY.RECONVERGENT B2, `(.L_x_0) ;  /* 0x0000010000027945 */ /* 0x000fe20003800200 */
[----:B--2---:R-:W-:-:S04]  /*0160*/  FMUL R5, R0, -0.25 ;  /* 0xbe80000000057820 */ /* 0x004fc80000400000 */
[----:B---3--:R-:W-:-:S04]  /*0170*/  FFMA R2, R4, 0.3333333432674407959, R5 ;  /* 0x3eaaaaab04027823 */ /* 0x008fc80000000005 */
[C-C-:B----4-:R-:W-:Y:S01]  /*0180*/  FFMA R5, R3.reuse, 0.43301269412040710449, R2.reuse ;  /* 0x3eddb3d703057823 */ /* 0x150fe20000000002 */
[----:B------:R-:W-:-:S05]  /*0190*/  FFMA R2, R3, -0.43301269412040710449, R2 ;  /* 0xbeddb3d703027823 */ /* 0x000fca0000000002 */
[----:B------:R-:W-:-:S04]  /*01a0*/  FSETP.GT.AND P0, PT, |R2|, |R5|, PT ;  /* 0x400000050200720b */ /* 0x000fc80003f04200 */
[----:B------:R-:W-:Y:S02]  /*01b0*/  FSEL R20, |R2|, |R5|, P0 ;  /* 0x4000000502147208 */ /* 0x000fe40000000200 */
[----:B------:R-:W-:Y:S01]  /*01c0*/  FSEL R7, |R5|, |R2|, P0 ;  /* 0x4000000205077208 */ /* 0x000fe20000000200 */
[----:B------:R-:W-:-:S04]  /*01d0*/  FMUL R5, R0, 0.5 ;  /* 0x3f00000000057820 */ /* 0x000fc80000400000 */
[----:B------:R-:W-:Y:S01]  /*01e0*/  FFMA R4, R4, 0.3333333432674407959, R5 ;  /* 0x3eaaaaab04047823 */ /* 0x000fe20000000005 */
[----:B------:R-:W0:Y:S03]  /*01f0*/  FCHK P0, R7, R20 ;  /* 0x0000001407007302 */ /* 0x000e260000000000 */
[----:B------:R-:W-:Y:S01]  /*0200*/  FFMA R4, RZ, R3, R4 ;  /* 0x00000003ff047223 */ /* 0x000fe20000000004 */
[----:B0-----:R-:W-:Y:S06]  /*0210*/  @!P0 BRA `(.L_x_1) ;  /* 0x00000000000c8947 */ /* 0x001fec0003800000 */
[----:B------:R-:W-:Y:S02]  /*0220*/  MOV R0, R7 ;  /* 0x0000000700007202 */ /* 0x000fe40000000f00 */
[----:B------:R-:W-:-:S07]  /*0230*/  MOV R10, 0x250 ;  /* 0x00000250000a7802 */ /* 0x000fce0000000f00 */
[----:B------:R-:W-:Y:S05]  /*0240*/  CALL.REL.NOINC `($__internal_1_$__cuda_sm3x_div_rn_noftz_f32_slowpath) ;  /* 0x0000006400547944 */ /* 0x000fea0003c00000 */
.L_x_1:
[----:B------:R-:W-:Y:S05]  /*0250*/  BSYNC.RECONVERGENT B2 ;  /* 0x0000000000027941 */ /* 0x000fea0003800200 */
.L_x_0:
[----:B------:R-:W-:Y:S01]  /*0260*/  MOV R3, 0x7fc00000 ;  /* 0x7fc0000000037802 */ /* 0x000fe20000000f00 */
[----:B------:R-:W-:Y:S04]  /*0270*/  BSSY.RECONVERGENT B2, `(.L_x_2) ;  /* 0x0000039000027945 */ /* 0x000fe80003800200 */
[----:B------:R-:W-:Y:S01]  /*0280*/  FADD R6, R3, +QNAN ;  /* 0x7fc0000003067421 */ /* 0x000fe20000000000 */
[----:B------:R-:W-:-:S03]  /*0290*/  FFMA R4, R4, 0.21650634706020355225, R3 ;  /* 0x3e5db3d704047823 */ /* 0x000fc60000000003 */
[----:B------:R-:W-:Y:S01]  /*02a0*/  FADD R6, R6, +QNAN ;  /* 0x7fc0000006067421 */ /* 0x000fe20000000000 */
[----:B------:R-:W-:-:S03]  /*02b0*/  FADD R4, R4, +QNAN ;  /* 0x7fc0000004047421 */ /* 0x000fc60000000000 */
[C---:B------:R-:W-:Y:S01]  /*02c0*/  FMUL R3, R6.reuse, -0.23651075363159179688 ;  /* 0xbe722fe006037820 */ /* 0x040fe20000400000 */
[----:B------:R-:W-:-:S03]  /*02d0*/  FMUL R5, R6, -0.0060324496589601039886 ;  /* 0xbbc5abdb06057820 */ /* 0x000fc60000400000 */
[C---:B------:R-:W-:Y:S01]  /*02e0*/  FFMA R3, R4.reuse, 1.4514392614364624023, R3 ;  /* 0x3fb9c8c304037823 */ /* 0x040fe20000000003 */
[----:B------:R-:W-:-:S03]  /*02f0*/  FFMA R5, R4, 0.0083161480724811553955, R5 ;  /* 0x3c08407404057823 */ /* 0x000fc60000000005 */
[----:B------:R-:W-:Y:S01]  /*0300*/  FFMA R2, R6, -0.21492856740951538086, R3 ;  /* 0xbe5c163c06027823 */ /* 0x000fe20000000003 */
[----:B------:R-:W-:Y:S01]  /*0310*/  FMUL R3, R4, -0.076553776860237121582 ;  /* 0xbd9cc83a04037820 */ /* 0x000fe20000400000 */
[----:B------:R-:W-:-:S03]  /*0320*/  FFMA R7, R6, 0.99771630764007568359, R5 ;  /* 0x3f7f6a5606077823 */ /* 0x000fc60000000005 */
[----:B------:R-:W-:Y:S01]  /*0330*/  FSETP.GTU.AND P0, PT, R2, 0.0078125, PT ;  /* 0x3c0000000200780b */ /* 0x000fe20003f0c000 */
[----:B------:R-:W-:-:S04]  /*0340*/  FFMA R3, R6, 1.1762297153472900391, R3 ;  /* 0x3f968eb206037823 */ /* 0x000fc80000000003 */
[----:B------:R-:W-:-:S08]  /*0350*/  FFMA R9, R6, -0.099675923585891723633, R3 ;  /* 0xbdcc22e406097823 */ /* 0x000fd00000000003 */
[----:B------:R-:W-:-:S05]  /*0360*/  @!P0 MOV R11, 0x4128a4d0 ;  /* 0x4128a4d0000b8802 */ /* 0x000fca0000000f00 */
[----:B------:R-:W-:Y:S01]  /*0370*/  @!P0 FFMA R5, R2, R11, 0.072905533015727996826 ;  /* 0x3d954f7f02058423 */ /* 0x000fe2000000000b */
[----:B------:R-:W-:Y:S06]  /*0380*/  @!P0 BRA `(.L_x_3) ;  /* 0x00000000009c8947 */ /* 0x000fec0003800000 */
[C---:B------:R-:W-:Y:S01]  /*0390*/  IADD3 R0, PT, PT, R2.reuse, -0x3f3504f3, RZ ;  /* 0xc0cafb0d02007810 */ /* 0x040fe20007ffe0ff */
[----:B------:R-:W-:Y:S01]  /*03a0*/  HFMA2 R5, -RZ, RZ, 1.443359375, -0.2030029296875 ;  /* 0x3dc6b27fff057431 */ /* 0x000fe200000001ff */
[----:B------:R-:W-:Y:S01]  /*03b0*/  ISETP.GT.U32.AND P0, PT, R2, 0x7f7fffff, PT ;  /* 0x7f7fffff0200780c */ /* 0x000fe20003f04070 */
[----:B------:R-:W-:Y:S01]  /*03c0*/  BSSY.RECONVERGENT B3, `(.L_x_3) ;  /* 0x0000023000037945 */ /* 0x000fe20003800200 */
[----:B------:R-:W-:-:S04]  /*03d0*/  LOP3.LUT R3, R0, 0xff800000, RZ, 0xc0, !PT ;  /* 0xff80000000037812 */ /* 0x000fc800078ec0ff */
[----:B------:R-:W-:-:S05]  /*03e0*/  IADD3 R0, PT, PT, R2, -R3, RZ ;  /* 0x8000000302007210 */ /* 0x000fca0007ffe0ff */
[----:B------:R-:W-:Y:S01]  /*03f0*/  FADD R4, R0, -1 ;  /* 0xbf80000000047421 */ /* 0x000fe20000000000 */
[----:B------:R-:W-:Y:S02]  /*0400*/  I2FP.F32.S32 R0, R3 ;  /* 0x0000000300007245 */ /* 0x000fe40000201400 */
[----:B------:R-:W-:Y:S01]  /*0410*/  MOV R3, 0x7f800000 ;  /* 0x7f80000000037802 */ /* 0x000fe20000000f00 */
[----:B------:R-:W-:Y:S02]  /*0420*/  FFMA R5, R4, R5, -0.16845393180847167969 ;  /* 0xbe2c7f3004057423 */ /* 0x000fe40000000005 */
[----:B------:R-:W-:Y:S02]  /*0430*/  FFMA R0, R0, 1.1920928955078125e-07, RZ ;  /* 0x3400000000007823 */ /* 0x000fe400000000ff */
[----:B------:R-:W-:-:S04]  /*0440*/  FFMA R5, R4, R5, 0.1716887056827545166 ;  /* 0x3e2fcf2a04057423 */ /* 0x000fc80000000005 */
[----:B------:R-:W-:-:S04]  /*0450*/  FFMA R5, R4, R5, -0.17900948226451873779 ;  /* 0xbe374e4304057423 */ /* 0x000fc80000000005 */
[----:B------:R-:W-:-:S04]  /*0460*/  FFMA R5, R4, R5, 0.20512372255325317383 ;  /* 0x3e520bf404057423 */ /* 0x000fc80000000005 */
[----:B------:R-:W-:-:S04]  /*0470*/  FFMA R5, R4, R5, -0.24046532809734344482 ;  /* 0xbe763c8b04057423 */ /* 0x000fc80000000005 */
[----:B------:R-:W-:-:S04]  /*0480*/  FFMA R5, R4, R5, 0.28857114911079406738 ;  /* 0x3e93bf9904057423 */ /* 0x000fc80000000005 */
[----:B------:R-:W-:-:S04]  /*0490*/  FFMA R5, R4, R5, -0.36067417263984680176 ;  /* 0xbeb8aa4904057423 */ /* 0x000fc80000000005 */
[----:B------:R-:W-:-:S04]  /*04a0*/  FFMA R5, R4, R5, 0.48089820146560668945 ;  /* 0x3ef6384a04057423 */ /* 0x000fc80000000005 */
[----:B------:R-:W-:-:S04]  /*04b0*/  FFMA R5, R4, R5, -0.72134751081466674805 ;  /* 0xbf38aa3b04057423 */ /* 0x000fc80000000005 */
[----:B------:R-:W-:-:S04]  /*04c0*/  FMUL R5, R4, R5 ;  /* 0x0000000504057220 */ /* 0x000fc80000400000 */
[----:B------:R-:W-:-:S04]  /*04d0*/  FMUL R5, R4, R5 ;  /* 0x0000000504057220 */ /* 0x000fc80000400000 */
[----:B------:R-:W-:Y:S01]  /*04e0*/  FFMA R5, R4, 1.4426950216293334961, R5 ;  /* 0x3fb8aa3b04057823 */ /* 0x000fe20000000005 */
[----:B------:R-:W-:-:S03]  /*04f0*/  MOV R4, 0x418c28f6 ;  /* 0x418c28f600047802 */ /* 0x000fc60000000f00 */
[----:B------:R-:W-:Y:S01]  /*0500*/  FADD R0, R0, R5 ;  /* 0x0000000500007221 */ /* 0x000fe20000000000 */
[----:B------:R-:W-:Y:S02]  /*0510*/  HFMA2 R5, -RZ, RZ, 1.3525390625, -12.453125 ;  /* 0x3d69ca3aff057431 */ /* 0x000fe400000001ff */
[----:B------:R-:W-:-:S04]  /*0520*/  @P0 FFMA R0, R2, R3, +INF ;  /* 0x7f80000002000423 */ /* 0x000fc80000000003 */
[----:B------:R-:W-:-:S04]  /*0530*/  FADD R0, R0, 9.7200002670288085938 ;  /* 0x411b851f00007421 */ /* 0x000fc80000000000 */
[----:B------:R-:W0:Y:S01]  /*0540*/  FCHK P0, R0, 17.520000457763671875 ;  /* 0x418c28f600007902 */ /* 0x000e220000000000 */
[----:B------:R-:W-:-:S04]  /*0550*/  FFMA R2, R5, -R4, 1 ;  /* 0x3f80000005027423 */ /* 0x000fc80000000804 */
[----:B------:R-:W-:-:S04]  /*0560*/  FFMA R3, R2, R5, 0.057077623903751373291 ;  /* 0x3d69ca3a02037423 */ /* 0x000fc80000000005 */
[----:B------:R-:W-:-:S04]  /*0570*/  FFMA R2, R0, R3, RZ ;  /* 0x0000000300027223 */ /* 0x000fc800000000ff */
[----:B------:R-:W-:-:S04]  /*0580*/  FFMA R4, R2, -17.520000457763671875, R0 ;  /* 0xc18c28f602047823 */ /* 0x000fc80000000000 */
[----:B------:R-:W-:Y:S01]  /*0590*/  FFMA R5, R3, R4, R2 ;  /* 0x0000000403057223 */ /* 0x000fe20000000002 */
[----:B0-----:R-:W-:Y:S06]  /*05a0*/  @!P0 BRA `(.L_x_4) ;  /* 0x0000000000108947 */ /* 0x001fec0003800000 */
[----:B------:R-:W-:Y:S02]  /*05b0*/  MOV R20, 0x418c28f6 ;  /* 0x418c28f600147802 */ /* 0x000fe40000000f00 */
[----:B------:R-:W-:-:S07]  /*05c0*/  MOV R10, 0x5e0 ;  /* 0x000005e0000a7802 */ /* 0x000fce0000000f00 */
[----:B------:R-:W-:Y:S05]  /*05d0*/  CALL.REL.NOINC `($__internal_1_$__cuda_sm3x_div_rn_noftz_f32_slowpath) ;  /* 0x0000006000707944 */ /* 0x000fea0003c00000 */
[----:B------:R-:W-:-:S07]  /*05e0*/  MOV R5, R0 ;  /* 0x0000000000057202 */ /* 0x000fce0000000f00 */
.L_x_4:
[----:B------:R-:W-:Y:S05]  /*05f0*/  BSYNC.RECONVERGENT B3 ;  /* 0x0000000000037941 */ /* 0x000fea0003800200 */
.L_x_3:
[----:B------:R-:W-:Y:S05]  /*0600*/  BSYNC.RECONVERGENT B2 ;  /* 0x0000000000027941 */ /* 0x000fea0003800200 */
.L_x_2:
[----:B------:R-:W-:Y:S01]  /*0610*/  FSETP.GTU.AND P0, PT, R9, 0.0078125, PT ;  /* 0x3c0000000900780b */ /* 0x000fe20003f0c000 */
[----:B------:R-:W-:-:S12]  /*0620*/  BSSY.RECONVERGENT B2, `(.L_x_5) ;  /* 0x000002c000027945 */ /* 0x000fd80003800200 */
[----:B------:R-:W-:-:S05]  /*0630*/  @!P0 MOV R4, 0x4128a4d0 ;  /* 0x4128a4d000048802 */ /* 0x000fca0000000f00 */
[----:B------:R-:W-:Y:S01]  /*0640*/  @!P0 FFMA R4, R9, R4, 0.072905533015727996826 ;  /* 0x3d954f7f09048423 */ /* 0x000fe20000000004 */
[----:B------:R-:W-:Y:S06]  /*0650*/  @!P0 BRA `(.L_x_6) ;  /* 0x0000000000a08947 */ /* 0x000fec0003800000 */
[C---:B------:R-:W-:Y:S01]  /*0660*/  IADD3 R0, PT, PT, R9.reuse, -0x3f3504f3, RZ ;  /* 0xc0cafb0d09007810 */ /* 0x040fe20007ffe0ff */
[----:B------:R-:W-:Y:S01]  /*0670*/  HFMA2 R3, -RZ, RZ, 1.443359375, -0.2030029296875 ;  /* 0x3dc6b27fff037431 */ /* 0x000fe200000001ff */
[C---:B------:R-:W-:Y:S01]  /*0680*/  ISETP.GT.U32.AND P0, PT, R9.reuse, 0x7f7fffff, PT ;  /* 0x7f7fffff0900780c */ /* 0x040fe20003f04070 */
[----:B------:R-:W-:Y:S01]  /*0690*/  BSSY.RECONVERGENT B3, `(.L_x_7) ;  /* 0x0000023000037945 */ /* 0x000fe20003800200 */
[----:B------:R-:W-:Y:S02]  /*06a0*/  LOP3.LUT R0, R0, 0xff800000, RZ, 0xc0, !PT ;  /* 0xff80000000007812 */ /* 0x000fe400078ec0ff */
[----:B------:R-:W-:Y:S02]  /*06b0*/  MOV R4, 0x3d69ca3a ;  /* 0x3d69ca3a00047802 */ /* 0x000fe40000000f00 */
[-C--:B------:R-:W-:Y:S02]  /*06c0*/  IADD3 R2, PT, PT, R9, -R0.reuse, RZ ;  /* 0x8000000009027210 */ /* 0x080fe40007ffe0ff */
[----:B------:R-:W-:-:S03]  /*06d0*/  I2FP.F32.S32 R0, R0 ;  /* 0x0000000000007245 */ /* 0x000fc60000201400 */
[----:B------:R-:W-:Y:S02]  /*06e0*/  FADD R2, R2, -1 ;  /* 0xbf80000002027421 */ /* 0x000fe40000000000 */
[----:B------:R-:W-:Y:S02]  /*06f0*/  FFMA R0, R0, 1.1920928955078125e-07, RZ ;  /* 0x3400000000007823 */ /* 0x000fe400000000ff */
[----:B------:R-:W-:-:S04]  /*0700*/  FFMA R3, R2, R3, -0.16845393180847167969 ;  /* 0xbe2c7f3002037423 */ /* 0x000fc80000000003 */
        /* <DEDUP_REMOVED lines=13> */
[----:B------:R-:W-:Y:S02]  /*07e0*/  HFMA2 R3, -RZ, RZ, 2.7734375, 0.03875732421875 ;  /* 0x418c28f6ff037431 */ /* 0x000fe400000001ff */
[----:B------:R-:W-:-:S03]  /*07f0*/  @P0 FFMA R0, R9, R2, +INF ;  /* 0x7f80000009000423 */ /* 0x000fc60000000002 */
[----:B------:R-:W-:Y:S01]  /*0800*/  FFMA R9, R4, -R3, 1 ;  /* 0x3f80000004097423 */ /* 0x000fe20000000803 */
[----:B------:R-:W-:-:S03]  /*0810*/  FADD R3, R0, 9.7200002670288085938 ;  /* 0x411b851f00037421 */ /* 0x000fc60000000000 */
[----:B------:R-:W-:Y:S01]  /*0820*/  FFMA R0, R9, R4, 0.057077623903751373291 ;  /* 0x3d69ca3a09007423 */ /* 0x000fe20000000004 */
[----:B------:R-:W0:Y:S03]  /*0830*/  FCHK P0, R3, 17.520000457763671875 ;  /* 0x418c28f603007902 */ /* 0x000e260000000000 */
[----:B------:R-:W-:-:S04]  /*0840*/  FFMA R2, R0, R3, RZ ;  /* 0x0000000300027223 */ /* 0x000fc800000000ff */
[----:B------:R-:W-:-:S04]  /*0850*/  FFMA R9, R2, -17.520000457763671875, R3 ;  /* 0xc18c28f602097823 */ /* 0x000fc80000000003 */
[----:B------:R-:W-:Y:S01]  /*0860*/  FFMA R0, R0, R9, R2 ;  /* 0x0000000900007223 */ /* 0x000fe20000000002 */
[----:B0-----:R-:W-:Y:S06]  /*0870*/  @!P0 BRA `(.L_x_8) ;  /* 0x0000000000108947 */ /* 0x001fec0003800000 */
[----:B------:R-:W-:Y:S02]  /*0880*/  MOV R0, R3 ;  /* 0x0000000300007202 */ /* 0x000fe40000000f00 */
[----:B------:R-:W-:Y:S02]  /*0890*/  MOV R20, 0x418c28f6 ;  /* 0x418c28f600147802 */ /* 0x000fe40000000f00 */
[----:B------:R-:W-:-:S07]  /*08a0*/  MOV R10, 0x8c0 ;  /* 0x000008c0000a7802 */ /* 0x000fce0000000f00 */
[----:B------:R-:W-:Y:S05]  /*08b0*/  CALL.REL.NOINC `($__internal_1_$__cuda_sm3x_div_rn_noftz_f32_slowpath) ;  /* 0x0000005c00b87944 */ /* 0x000fea0003c00000 */
.L_x_8:
[----:B------:R-:W-:Y:S05]  /*08c0*/  BSYNC.RECONVERGENT B3 ;  /* 0x0000000000037941 */ /* 0x000fea0003800200 */
.L_x_7:
[----:B------:R-:W-:-:S07]  /*08d0*/  MOV R4, R0 ;  /* 0x0000000000047202 */ /* 0x000fce0000000f00 */
.L_x_6:
[----:B------:R-:W-:Y:S05]  /*08e0*/  BSYNC.RECONVERGENT B2 ;  /* 0x0000000000027941 */ /* 0x000fea0003800200 */
.L_x_5:
        /* <DEDUP_REMOVED lines=43> */
.L_x_12:
[----:B------:R-:W-:Y:S05]  /*0ba0*/  BSYNC.RECONVERGENT B3 ;  /* 0x0000000000037941 */ /* 0x000fea0003800200 */
.L_x_11:
[----:B------:R-:W-:-:S07]  /*0bb0*/  MOV R9, R0 ;  /* 0x0000000000097202 */ /* 0x000fce0000000f00 */
.L_x_10:
[----:B------:R-:W-:Y:S05]  /*0bc0*/  BSYNC.RECONVERGENT B2 ;  /* 0x0000000000027941 */ /* 0x000fea0003800200 */
.L_x_9:
[----:B------:R-:W0:Y:S01]  /*0bd0*/  LDC.64 R2, c[0x0][0x3a8] ;  /* 0x0000ea00ff027b82 */ /* 0x000e220000000a00 */
[----:B------:R-:W0:Y:S01]  /*0be0*/  LDCU UR6, c[0x0][0x39c] ;  /* 0x00007380ff0677ac */ /* 0x000e220008000800 */
[----:B------:R-:W-:Y:S01]  /*0bf0*/  BSSY.RECONVERGENT B0, `(.L_x_13) ;  /* 0x0000069000007945 */ /* 0x000fe20003800200 */
[----:B0-----:R-:W-:-:S05]  /*0c00*/  FFMA R2, R5, UR6, R2 ;  /* 0x0000000605027c23 */ /* 0x001fca0008000002 */
[C---:B------:R-:W-:Y:S02]  /*0c10*/  FSETP.GEU.AND P0, PT, R2.reuse, RZ, PT ;  /* 0x000000ff0200720b */ /* 0x040fe40003f0e000 */
[----:B------:R-:W-:-:S04]  /*0c20*/  FMNMX.NAN R12, R2, 1, PT ;  /* 0x3f800000020c7809 */ /* 0x000fc80003820000 */
[----:B------:R-:W-:-:S04]  /*0c30*/  FSEL R12, R12, RZ, P0 ;  /* 0x000000ff0c0c7208 */ /* 0x000fc80000000000 */
[C---:B------:R-:W-:Y:S01]  /*0c40*/  FSETP.GEU.AND P0, PT, |R12|.reuse, 1.175494350822287508e-38, PT ;  /* 0x008000000c00780b */ /* 0x040fe20003f0e200 */
[----:B------:R-:W-:-:S05]  /*0c50*/  FMUL R5, |R12|, 16777216 ;  /* 0x4b8000000c057820 */ /* 0x000fca0000400200 */
[----:B------:R-:W-:-:S04]  /*0c60*/  FSEL R5, R5, |R12|, !P0 ;  /* 0x4000000c05057208 */ /* 0x000fc80004000000 */
[----:B------:R-:W-:-:S04]  /*0c70*/  IADD3 R0, PT, PT, R5, -0x3f3504f3, RZ ;  /* 0xc0cafb0d05007810 */ /* 0x000fc80007ffe0ff */
[----:B------:R-:W-:-:S04]  /*0c80*/  LOP3.LUT R0, R0, 0xff800000, RZ, 0xc0, !PT ;  /* 0xff80000000007812 */ /* 0x000fc800078ec0ff */
[-C--:B------:R-:W-:Y:S02]  /*0c90*/  IADD3 R5, PT, PT, R5, -R0.reuse, RZ ;  /* 0x8000000005057210 */ /* 0x080fe40007ffe0ff */
[----:B------:R-:W-:Y:S01]  /*0ca0*/  I2FP.F32.S32 R10, R0 ;  /* 0x00000000000a7245 */ /* 0x000fe20000201400 */
[----:B------:R-:W-:Y:S02]  /*0cb0*/  HFMA2 R0, -RZ, RZ, 0.771484375, 0.21533203125 ;  /* 0x3a2c32e4ff007431 */ /* 0x000fe400000001ff */
[C---:B------:R-:W-:Y:S01]  /*0cc0*/  FADD R13, R5.reuse, 1 ;  /* 0x3f800000050d7421 */ /* 0x040fe20000000000 */
[----:B------:R-:W-:Y:S01]  /*0cd0*/  FADD R11, R5, -1 ;  /* 0xbf800000050b7421 */ /* 0x000fe20000000000 */
[----:B------:R-:W-:-:S03]  /*0ce0*/  FSEL R5, RZ, -24, P0 ;  /* 0xc1c00000ff057808 */ /* 0x000fc60000000000 */
[----:B------:R-:W-:Y:S01]  /*0cf0*/  FADD R2, R11, R11 ;  /* 0x0000000b0b027221 */ /* 0x000fe20000000000 */
[----:B------:R-:W0:Y:S01]  /*0d00*/  MUFU.RCP R13, R13 ;  /* 0x0000000d000d7308 */ /* 0x000e220000001000 */
[----:B------:R-:W-:Y:S02]  /*0d10*/  FFMA R7, R10, 1.1920928955078125e-07, R5 ;  /* 0x340000000a077823 */ /* 0x000fe40000000005 */
[----:B0-----:R-:W-:-:S04]  /*0d20*/  FMUL R2, R13, R2 ;  /* 0x000000020d027220 */ /* 0x001fc80000400000 */
[----:B------:R-:W-:Y:S01]  /*0d30*/  FADD R16, R11, -R2 ;  /* 0x800000020b107221 */ /* 0x000fe20000000000 */
[C---:B------:R-:W-:Y:S01]  /*0d40*/  FMUL R17, R2.reuse, R2 ;  /* 0x0000000202117220 */ /* 0x040fe20000400000 */
[----:B------:R-:W-:Y:S02]  /*0d50*/  FFMA R5, R2, 1.4426950216293334961, R7 ;  /* 0x3fb8aa3b02057823 */ /* 0x000fe40000000007 */
[----:B------:R-:W-:Y:S01]  /*0d60*/  FADD R16, R16, R16 ;  /* 0x0000001010107221 */ /* 0x000fe20000000000 */
[----:B------:R-:W-:Y:S01]  /*0d70*/  FFMA R10, R17, R0, 0.0032181653659790754318 ;  /* 0x3b52e7db110a7423 */ /* 0x000fe20000000000 */
[----:B------:R-:W-:Y:S02]  /*0d80*/  FADD R7, R7, -R5 ;  /* 0x8000000507077221 */ /* 0x000fe40000000000 */
[----:B------:R-:W-:Y:S01]  /*0d90*/  FFMA R16, R11, -R2, R16 ;  /* 0x800000020b107223 */ /* 0x000fe20000000010 */
[----:B------:R-:W-:Y:S01]  /*0da0*/  FFMA R18, R17, R10, 0.018033718690276145935 ;  /* 0x3c93bb7311127423 */ /* 0x000fe2000000000a */
[----:B------:R-:W-:Y:S01]  /*0db0*/  FFMA R7, R2, 1.4426950216293334961, R7 ;  /* 0x3fb8aa3b02077823 */ /* 0x000fe20000000007 */
[----:B------:R-:W0:Y:S01]  /*0dc0*/  LDC.64 R10, c[0x0][0x3b0] ;  /* 0x0000ec00ff0a7b82 */ /* 0x000e220000000a00 */
[----:B------:R-:W-:Y:S01]  /*0dd0*/  FMUL R16, R13, R16 ;  /* 0x000000100d107220 */ /* 0x000fe20000400000 */
[----:B------:R-:W-:-:S03]  /*0de0*/  FFMA R18, R17, R18, 0.12022458761930465698 ;  /* 0x3df6384f11127423 */ /* 0x000fc60000000012 */
[----:B------:R-:W-:Y:S01]  /*0df0*/  FFMA R7, R16, 1.4426950216293334961, R7 ;  /* 0x3fb8aa3b10077823 */ /* 0x000fe20000000007 */
[----:B------:R-:W-:-:S03]  /*0e00*/  FMUL R17, R17, R18 ;  /* 0x0000001211117220 */ /* 0x000fc60000400000 */
[----:B------:R-:W-:Y:S01]  /*0e10*/  FFMA R7, R2, 1.9251366722983220825e-08, R7 ;  /* 0x32a55e3402077823 */ /* 0x000fe20000000007 */
[----:B------:R-:W-:-:S04]  /*0e20*/  FMUL R13, R17, 3 ;  /* 0x40400000110d7820 */ /* 0x000fc80000400000 */
[----:B------:R-:W-:-:S04]  /*0e30*/  FFMA R16, R16, R13, R7 ;  /* 0x0000000d10107223 */ /* 0x000fc80000000007 */
[----:B------:R-:W-:-:S04]  /*0e40*/  FFMA R16, R2, R17, R16 ;  /* 0x0000001102107223 */ /* 0x000fc80000000010 */
[----:B------:R-:W-:-:S04]  /*0e50*/  FADD R2, R5, R16 ;  /* 0x0000001005027221 */ /* 0x000fc80000000000 */
[----:B0-----:R-:W-:Y:S01]  /*0e60*/  FMUL R18, R2, R11 ;  /* 0x0000000b02127220 */ /* 0x001fe20000400000 */
[----:B------:R-:W-:-:S03]  /*0e70*/  FADD R5, -R5, R2 ;  /* 0x0000000205057221 */ /* 0x000fc60000000100 */
[----:B------:R-:W0:Y:S01]  /*0e80*/  FRND R7, R18 ;  /* 0x0000001200077307 */ /* 0x000e220000201000 */
[----:B------:R-:W-:Y:S01]  /*0e90*/  FADD R16, R16, -R5 ;  /* 0x8000000510107221 */ /* 0x000fe20000000000 */
[-C--:B------:R-:W-:Y:S01]  /*0ea0*/  FFMA R5, R2, R11.reuse, -R18 ;  /* 0x0000000b02057223 */ /* 0x080fe20000000812 */
[----:B------:R-:W-:Y:S02]  /*0eb0*/  MOV R2, 0x391fcb8e ;  /* 0x391fcb8e00027802 */ /* 0x000fe40000000f00 */
[----:B------:R-:W-:Y:S01]  /*0ec0*/  FSETP.GT.AND P1, PT, |R18|, 152, PT ;  /* 0x431800001200780b */ /* 0x000fe20003f24200 */
[----:B------:R-:W-:Y:S01]  /*0ed0*/  FFMA R5, R16, R11, R5 ;  /* 0x0000000b10057223 */ /* 0x000fe20000000005 */
[C---:B------:R-:W-:Y:S01]  /*0ee0*/  FSETP.GEU.AND P4, PT, R18.reuse, RZ, PT ;  /* 0x000000ff1200720b */ /* 0x040fe20003f8e000 */
[----:B------:R-:W1:Y:S01]  /*0ef0*/  F2I.NTZ R13, R18 ;  /* 0x00000012000d7305 */ /* 0x000e620000203100 */
[----:B0-----:R-:W-:Y:S01]  /*0f00*/  FADD R16, R18, -R7 ;  /* 0x8000000712107221 */ /* 0x001fe20000000000 */
[----:B------:R-:W-:-:S03]  /*0f10*/  FSETP.GT.AND P0, PT, R7, RZ, PT ;  /* 0x000000ff0700720b */ /* 0x000fc60003f04000 */
[----:B------:R-:W-:Y:S01]  /*0f20*/  FADD R5, R5, R16 ;  /* 0x0000001005057221 */ /* 0x000fe20000000000 */
[----:B------:R-:W-:Y:S01]  /*0f30*/  SEL R22, RZ, 0x83000000, P0 ;  /* 0x83000000ff167807 */ /* 0x000fe20000000000 */
[----:B------:R-:W0:Y:S01]  /*0f40*/  LDC.64 R16, c[0x0][0x3a0] ;  /* 0x0000e800ff107b82 */ /* 0x000e220000000a00 */
[----:B------:R-:W-:Y:S01]  /*0f50*/  FSETP.NEU.AND P0, PT, R12, 1, PT ;  /* 0x3f8000000c00780b */ /* 0x000fe20003f0d000 */
[----:B------:R-:W-:Y:S01]  /*0f60*/  FFMA R20, R5, R2, 0.0013391353422775864601 ;  /* 0x3aaf85ed05147423 */ /* 0x000fe20000000002 */
[----:B------:R-:W-:Y:S02]  /*0f70*/  IADD3 R7, PT, PT, R22, 0x7f000000, RZ ;  /* 0x7f00000016077810 */ /* 0x000fe40007ffe0ff */
[----:B------:R-:W-:Y:S01]  /*0f80*/  FSETP.EQ.OR P0, PT, R11, RZ, !P0 ;  /* 0x000000ff0b00720b */ /* 0x000fe20004702400 */
[----:B------:R-:W-:Y:S01]  /*0f90*/  FFMA R20, R5, R20, 0.0096188392490148544312 ;  /* 0x3c1d985605147423 */ /* 0x000fe20000000014 */
[----:B-1----:R-:W-:-:S03]  /*0fa0*/  LEA R22, R13, -R22, 0x17 ;  /* 0x800000160d167211 */ /* 0x002fc600078eb8ff */
[----:B------:R-:W-:-:S04]  /*0fb0*/  FFMA R20, R5, R20, 0.055503588169813156128 ;  /* 0x3d6357bb05147423 */ /* 0x000fc80000000014 */
[----:B------:R-:W-:-:S04]  /*0fc0*/  FFMA R20, R5, R20, 0.24022644758224487305 ;  /* 0x3e75fdec05147423 */ /* 0x000fc80000000014 */
[----:B------:R-:W-:-:S04]  /*0fd0*/  FFMA R20, R5, R20, 0.69314718246459960938 ;  /* 0x3f31721805147423 */ /* 0x000fc80000000014 */
[----:B------:R-:W-:Y:S01]  /*0fe0*/  FFMA R20, R5, R20, 1 ;  /* 0x3f80000005147423 */ /* 0x000fe20000000014 */
[----:B0-----:R-:W-:Y:S01]  /*0ff0*/  FFMA R3, R4, R16, R3 ;  /* 0x0000001004037223 */ /* 0x001fe20000000003 */
[----:B------:R-:W-:Y:S02]  /*1000*/  FFMA R9, R9, R17, R10 ;  /* 0x0000001109097223 */ /* 0x000fe4000000000a */
[----:B------:R-:W-:Y:S01]  /*1010*/  FMUL R7, R20, R7 ;  /* 0x0000000714077220 */ /* 0x000fe20000400000 */
[----:B------:R-:W-:Y:S02]  /*1020*/  MOV R4, 0x3f800000 ;  /* 0x3f80000000047802 */ /* 0x000fe40000000f00 */
[----:B------:R-:W-:Y:S01]  /*1030*/  FSETP.GEU.AND P2, PT, R3, RZ, PT ;  /* 0x000000ff0300720b */ /* 0x000fe20003f4e000 */
[----:B------:R-:W-:Y:S01]  /*1040*/  FMUL R22, R7, R22 ;  /* 0x0000001607167220 */ /* 0x000fe20000400000 */
[----:B------:R-:W-:Y:S01]  /*1050*/  FMNMX.NAN R7, R3, 1, PT ;  /* 0x3f80000003077809 */ /* 0x000fe20003820000 */
[----:B------:R-:W-:Y:S01]  /*1060*/  HFMA2 R3, -RZ, RZ, 1.875, 0 ;  /* 0x3f800000ff037431 */ /* 0x000fe200000001ff */
[----:B------:R-:W-:-:S02]  /*1070*/  FSETP.GEU.AND P3, PT, R9, RZ, PT ;  /* 0x000000ff0900720b */ /* 0x000fc40003f6e000 */
[----:B------:R-:W-:Y:S02]  /*1080*/  FMNMX.NAN R5, R9, 1, PT ;  /* 0x3f80000009057809 */ /* 0x000fe40003820000 */
[----:B------:R-:W-:Y:S02]  /*1090*/  FSEL R7, R7, RZ, P2 ;  /* 0x000000ff07077208 */ /* 0x000fe40001000000 */
[----:B------:R-:W-:Y:S02]  /*10a0*/  FSEL R5, R5, RZ, P3 ;  /* 0x000000ff05057208 */ /* 0x000fe40001800000 */
[----:B------:R-:W-:Y:S01]  /*10b0*/  @P1 FSEL R22, RZ, +INF , !P4 ;  /* 0x7f800000ff161808 */ /* 0x000fe20006000000 */
[----:B------:R-:W-:Y:S06]  /*10c0*/  @P0 BRA `(.L_x_14) ;  /* 0x00000000006c0947 */ /* 0x000fec0003800000 */
[----:B------:R-:W-:-:S04]  /*10d0*/  FSETP.NAN.AND P0, PT, |R11|, |R11|, PT ;  /* 0x4000000b0b00720b */ /* 0x000fc80003f08200 */
[----:B------:R-:W-:-:S13]  /*10e0*/  FSETP.NUM.AND P0, PT, |R12|, |R12|, !P0 ;  /* 0x4000000c0c00720b */ /* 0x000fda0004707200 */
[----:B------:R-:W-:Y:S01]  /*10f0*/  @!P0 FADD R4, R12, R11 ;  /* 0x0000000b0c048221 */ /* 0x000fe20000000000 */
[----:B------:R-:W-:Y:S06]  /*1100*/  @!P0 BRA `(.L_x_14) ;  /* 0x00000000005c8947 */ /* 0x000fec0003800000 */
[----:B------:R-:W-:Y:S01]  /*1110*/  FMUL R10, R11, 0.5 ;  /* 0x3f0000000b0a7820 */ /* 0x000fe20000400000 */
[----:B------:R-:W-:-:S04]  /*1120*/  FSETP.NEU.AND P0, PT, |R12|, +INF , PT ;  /* 0x7f8000000c00780b */ /* 0x000fc80003f0d200 */
[----:B------:R-:W-:Y:S01]  /*1130*/  FSETP.NEU.AND P0, PT, R12, RZ, P0 ;  /* 0x000000ff0c00720b */ /* 0x000fe2000070d000 */
[----:B------:R-:W0:Y:S03]  /*1140*/  FRND.TRUNC R10, R10 ;  /* 0x0000000a000a7307 */ /* 0x000e26000020d000 */
[----:B------:R-:W-:-:S09]  /*1150*/  FSETP.GEU.OR P1, PT, R11, RZ, P0 ;  /* 0x000000ff0b00720b */ /* 0x000fd2000072e400 */
[----:B------:R-:W-:Y:S01]  /*1160*/  @!P0 FADD R9, R12, R12 ;  /* 0x0000000c0c098221 */ /* 0x000fe20000000000 */
[----:B0-----:R-:W-:-:S04]  /*1170*/  FADD R16, R10, R10 ;  /* 0x0000000a0a107221 */ /* 0x001fc80000000000 */
[----:B------:R-:W-:Y:S01]  /*1180*/  @!P1 LOP3.LUT R9, R9, 0x7f800000, RZ, 0x3c, !PT ;  /* 0x7f80000009099812 */ /* 0x000fe200078e3cff */
[----:B------:R-:W-:-:S05]  /*1190*/  FADD R16, -R16, R11 ;  /* 0x0000000b10107221 */ /* 0x000fca0000000100 */
[----:B------:R-:W-:-:S13]  /*11a0*/  FSETP.NEU.AND P2, PT, |R16|, 1, !P0 ;  /* 0x3f8000001000780b */ /* 0x000fda000474d200 */
[----:B------:R-:W-:-:S04]  /*11b0*/  @P2 LOP3.LUT R9, R9, 0x7fffffff, RZ, 0xc0, !PT ;  /* 0x7fffffff09092812 */ /* 0x000fc800078ec0ff */
[----:B------:R-:W-:Y:S01]  /*11c0*/  @!P0 MOV R4, R9 ;  /* 0x0000000900048202 */ /* 0x000fe20000000f00 */
[----:B------:R-:W-:Y:S06]  /*11d0*/  @!P0 BRA `(.L_x_14) ;  /* 0x0000000000288947 */ /* 0x000fec0003800000 */
[----:B------:R-:W-:Y:S02]  /*11e0*/  FSETP.NEU.AND P0, PT, |R11|, +INF , PT ;  /* 0x7f8000000b00780b */ /* 0x000fe40003f0d200 */
[----:B------:R-:W-:-:S13]  /*11f0*/  FSETP.EQ.AND P1, PT, R12, -1, PT ;  /* 0xbf8000000c00780b */ /* 0x000fda0003f22000 */
[----:B------:R-:W-:Y:S05]  /*1200*/  @!P0 BRA P1, `(.L_x_14) ;  /* 0x00000000001c8947 */ /* 0x000fea0000800000 */
[----:B------:R-:W-:-:S13]  /*1210*/  FSETP.GEU.AND P1, PT, R12, RZ, PT ;  /* 0x000000ff0c00720b */ /* 0x000fda0003f2e000 */
[----:B------:R-:W0:Y:S01]  /*1220*/  @!P1 FRND.FLOOR R4, R11 ;  /* 0x0000000b00049307 */ /* 0x000e220000205000 */
[----:B------:R-:W-:-:S04]  /*1230*/  @!P1 FSETP.NEU.AND P2, PT, |R16|, 1, PT ;  /* 0x3f8000001000980b */ /* 0x000fc80003f4d200 */
[-C--:B------:R-:W-:Y:S02]  /*1240*/  @!P1 FSEL R9, R22, -R22.reuse, P2 ;  /* 0x8000001616099208 */ /* 0x080fe40001000000 */
[----:B0-----:R-:W-:Y:S02]  /*1250*/  @!P1 FSETP.NEU.AND P0, PT, R4, R11, PT ;  /* 0x0000000b0400920b */ /* 0x001fe40003f0d000 */
[----:B------:R-:W-:Y:S02]  /*1260*/  MOV R4, R22 ;  /* 0x0000001600047202 */ /* 0x000fe40000000f00 */
[----:B------:R-:W-:-:S09]  /*1270*/  @!P1 FSEL R4, R9, +QNAN , !P0 ;  /* 0x7fffffff09049808 */ /* 0x000fd20004000000 */
.L_x_14:
[----:B------:R-:W-:Y:S05]  /*1280*/  BSYNC.RECONVERGENT B0 ;  /* 0x0000000000007941 */ /* 0x000fea0003800200 */
.L_x_13:
[C---:B------:R-:W-:Y:S01]  /*1290*/  FMUL R10, |R7|.reuse, 16777216 ;  /* 0x4b800000070a7820 */ /* 0x040fe20000400200 */
[----:B------:R-:W-:Y:S01]  /*12a0*/  FSETP.GEU.AND P0, PT, |R7|, 1.175494350822287508e-38, PT ;  /* 0x008000000700780b */ /* 0x000fe20003f0e200 */
[----:B------:R-:W-:Y:S03]  /*12b0*/  BSSY.RECONVERGENT B0, `(.L_x_15) ;  /* 0x0000057000007945 */ /* 0x000fe60003800200 */
[----:B------:R-:W-:-:S04]  /*12c0*/  FSEL R10, R10, |R7|, !P0 ;  /* 0x400000070a0a7208 */ /* 0x000fc80004000000 */
[----:B------:R-:W-:-:S04]  /*12d0*/  IADD3 R9, PT, PT, R10, -0x3f3504f3, RZ ;  /* 0xc0cafb0d0a097810 */ /* 0x000fc80007ffe0ff */
[----:B------:R-:W-:-:S04]  /*12e0*/  LOP3.LUT R11, R9, 0xff800000, RZ, 0xc0, !PT ;  /* 0xff800000090b7812 */ /* 0x000fc800078ec0ff */
[-C--:B------:R-:W-:Y:S02]  /*12f0*/  IADD3 R10, PT, PT, R10, -R11.reuse, RZ ;  /* 0x8000000b0a0a7210 */ /* 0x080fe40007ffe0ff */
[----:B------:R-:W-:-:S03]  /*1300*/  I2FP.F32.S32 R11, R11 ;  /* 0x0000000b000b7245 */ /* 0x000fc60000201400 */
[C---:B------:R-:W-:Y:S01]  /*1310*/  FADD R13, R10.reuse, 1 ;  /* 0x3f8000000a0d7421 */ /* 0x040fe20000000000 */
[----:B------:R-:W-:Y:S01]  /*1320*/  FADD R16, R10, -1 ;  /* 0xbf8000000a107421 */ /* 0x000fe20000000000 */
[----:B------:R-:W-:-:S03]  /*1330*/  FSEL R10, RZ, -24, P0 ;  /* 0xc1c00000ff0a7808 */ /* 0x000fc60000000000 */
[----:B------:R-:W-:Y:S01]  /*1340*/  FADD R12, R16, R16 ;  /* 0x00000010100c7221 */ /* 0x000fe20000000000 */
[----:B------:R-:W0:Y:S03]  /*1350*/  MUFU.RCP R13, R13 ;  /* 0x0000000d000d7308 */ /* 0x000e260000001000 */
[----:B0-----:R-:W-:Y:S01]  /*1360*/  FMUL R9, R13, R12 ;  /* 0x0000000c0d097220 */ /* 0x001fe20000400000 */
[----:B------:R-:W-:-:S03]  /*1370*/  FFMA R12, R11, 1.1920928955078125e-07, R10 ;  /* 0x340000000b0c7823 */ /* 0x000fc6000000000a */
[----:B------:R-:W-:Y:S01]  /*1380*/  FADD R17, R16, -R9 ;  /* 0x8000000910117221 */ /* 0x000fe20000000000 */
[CC--:B------:R-:W-:Y:S01]  /*1390*/  FMUL R11, R9.reuse, R9.reuse ;  /* 0x00000009090b7220 */ /* 0x0c0fe20000400000 */
[----:B------:R-:W-:Y:S02]  /*13a0*/  FFMA R10, R9, 1.4426950216293334961, R12 ;  /* 0x3fb8aa3b090a7823 */ /* 0x000fe4000000000c */
[----:B------:R-:W-:Y:S01]  /*13b0*/  FADD R17, R17, R17 ;  /* 0x0000001111117221 */ /* 0x000fe20000000000 */
[C---:B------:R-:W-:Y:S01]  /*13c0*/  FFMA R18, R11.reuse, R0, 0.0032181653659790754318 ;  /* 0x3b52e7db0b127423 */ /* 0x040fe20000000000 */
[----:B------:R-:W-:Y:S02]  /*13d0*/  FADD R20, R12, -R10 ;  /* 0x8000000a0c147221 */ /* 0x000fe40000000000 */
[----:B------:R-:W-:Y:S01]  /*13e0*/  FFMA R16, R16, -R9, R17 ;  /* 0x8000000910107223 */ /* 0x000fe20000000011 */
[----:B------:R-:W-:Y:S01]  /*13f0*/  FFMA R18, R11, R18, 0.018033718690276145935 ;  /* 0x3c93bb730b127423 */ /* 0x000fe20000000012 */
[----:B------:R-:W0:Y:S02]  /*1400*/  LDC R12, c[0x0][0x3b8] ;  /* 0x0000ee00ff0c7b82 */ /* 0x000e240000000800 */
[----:B------:R-:W-:Y:S01]  /*1410*/  FMUL R16, R13, R16 ;  /* 0x000000100d107220 */ /* 0x000fe20000400000 */
[----:B------:R-:W-:Y:S01]  /*1420*/  FFMA R13, R9, 1.4426950216293334961, R20 ;  /* 0x3fb8aa3b090d7823 */ /* 0x000fe20000000014 */
        /* <DEDUP_REMOVED lines=13> */
[C---:B------:R-:W-:Y:S02]  /*1500*/  FSETP.GT.AND P1, PT, |R9|.reuse, 152, PT ;  /* 0x431800000900780b */ /* 0x040fe40003f24200 */
[----:B------:R-:W-:Y:S01]  /*1510*/  FSETP.GEU.AND P2, PT, R9, RZ, PT ;  /* 0x000000ff0900720b */ /* 0x000fe20003f4e000 */
[----:B------:R-:W-:Y:S02]  /*1520*/  FFMA R10, R11, R12, R10 ;  /* 0x0000000c0b0a7223 */ /* 0x000fe4000000000a */
[----:B------:R1:W2:Y:S01]  /*1530*/  F2I.NTZ R13, R9 ;  /* 0x00000009000d7305 */ /* 0x0002a20000203100 */
[----:B0-----:R-:W-:Y:S01]  /*1540*/  FADD R11, R9, -R16 ;  /* 0x80000010090b7221 */ /* 0x001fe20000000000 */
[----:B------:R-:W-:Y:S01]  /*1550*/  FSETP.GT.AND P0, PT, R16, RZ, PT ;  /* 0x000000ff1000720b */ /* 0x000fe20003f04000 */
[----:B-1----:R-:W-:-:S02]  /*1560*/  HFMA2 R9, -RZ, RZ, 1.875, 0 ;  /* 0x3f800000ff097431 */ /* 0x002fc400000001ff */
[----:B------:R-:W-:Y:S01]  /*1570*/  FADD R11, R10, R11 ;  /* 0x0000000b0a0b7221 */ /* 0x000fe20000000000 */
[----:B------:R-:W-:Y:S02]  /*1580*/  SEL R16, RZ, 0x83000000, P0 ;  /* 0x83000000ff107807 */ /* 0x000fe40000000000 */
[----:B------:R-:W-:Y:S01]  /*1590*/  FSETP.NEU.AND P0, PT, R7, 1, PT ;  /* 0x3f8000000700780b */ /* 0x000fe20003f0d000 */
[C---:B------:R-:W-:Y:S01]  /*15a0*/  FFMA R10, R11.reuse, R2, 0.0013391353422775864601 ;  /* 0x3aaf85ed0b0a7423 */ /* 0x040fe20000000002 */
[----:B------:R-:W-:Y:S02]  /*15b0*/  IADD3 R17, PT, PT, R16, 0x7f000000, RZ ;  /* 0x7f00000010117810 */ /* 0x000fe40007ffe0ff */
[----:B------:R-:W-:Y:S01]  /*15c0*/  FSETP.EQ.OR P0, PT, R12, RZ, !P0 ;  /* 0x000000ff0c00720b */ /* 0x000fe20004702400 */
[----:B------:R-:W-:Y:S01]  /*15d0*/  FFMA R10, R11, R10, 0.0096188392490148544312 ;  /* 0x3c1d98560b0a7423 */ /* 0x000fe2000000000a */
[----:B--2---:R-:W-:-:S03]  /*15e0*/  LEA R13, R13, -R16, 0x17 ;  /* 0x800000100d0d7211 */ /* 0x004fc600078eb8ff */
[----:B------:R-:W-:-:S04]  /*15f0*/  FFMA R10, R11, R10, 0.055503588169813156128 ;  /* 0x3d6357bb0b0a7423 */ /* 0x000fc8000000000a */
[----:B------:R-:W-:-:S04]  /*1600*/  FFMA R10, R11, R10, 0.24022644758224487305 ;  /* 0x3e75fdec0b0a7423 */ /* 0x000fc8000000000a */
[----:B------:R-:W-:-:S04]  /*1610*/  FFMA R10, R11, R10, 0.69314718246459960938 ;  /* 0x3f3172180b0a7423 */ /* 0x000fc8000000000a */
[----:B------:R-:W-:-:S04]  /*1620*/  FFMA R10, R11, R10, 1 ;  /* 0x3f8000000b0a7423 */ /* 0x000fc8000000000a */
[----:B------:R-:W-:-:S04]  /*1630*/  FMUL R10, R10, R17 ;  /* 0x000000110a0a7220 */ /* 0x000fc80000400000 */
[----:B------:R-:W-:Y:S01]  /*1640*/  FMUL R16, R10, R13 ;  /* 0x0000000d0a107220 */ /* 0x000fe20000400000 */
        /* <DEDUP_REMOVED lines=22> */
[----:B------:R-:W-:Y:S02]  /*17b0*/  FSETP.GEU.AND P1, PT, R7, RZ, PT ;  /* 0x000000ff0700720b */ /* 0x000fe40003f2e000 */
[----:B------:R-:W-:-:S11]  /*17c0*/  MOV R9, R16 ;  /* 0x0000001000097202 */ /* 0x000fd60000000f00 */
[----:B------:R-:W0:Y:S01]  /*17d0*/  @!P1 FRND.FLOOR R7, R12 ;  /* 0x0000000c00079307 */ /* 0x000e220000205000 */
[----:B------:R-:W-:Y:S02]  /*17e0*/  @!P1 FSETP.NEU.AND P2, PT, |R13|, 1, PT ;  /* 0x3f8000000d00980b */ /* 0x000fe40003f4d200 */
[----:B0-----:R-:W-:Y:S02]  /*17f0*/  @!P1 FSETP.NEU.AND P0, PT, R7, R12, PT ;  /* 0x0000000c0700920b */ /* 0x001fe40003f0d000 */
[----:B------:R-:W-:-:S04]  /*1800*/  @!P1 FSEL R7, R16, -R16, P2 ;  /* 0x8000001010079208 */ /* 0x000fc80001000000 */
[----:B------:R-:W-:-:S07]  /*1810*/  @!P1 FSEL R9, R7, +QNAN , !P0 ;  /* 0x7fffffff07099808 */ /* 0x000fce0004000000 */
.L_x_16:
[----:B------:R-:W-:Y:S05]  /*1820*/  BSYNC.RECONVERGENT B0 ;  /* 0x0000000000007941 */ /* 0x000fea0003800200 */
.L_x_15:
        /* <DEDUP_REMOVED lines=22> */
[----:B------:R-:W-:Y:S02]  /*1990*/  FFMA R12, R11, R0, 0.018033718690276145935 ;  /* 0x3c93bb730b0c7423 */ /* 0x000fe40000000000 */
[----:B------:R-:W0:Y:S01]  /*19a0*/  LDC R0, c[0x0][0x3bc] ;  /* 0x0000ef00ff007b82 */ /* 0x000e220000000800 */
        /* <DEDUP_REMOVED lines=25> */
[----:B------:R-:W-:Y:S01]  /*1b40*/  FFMA R10, R11, R2, 0.0013391353422775864601 ;  /* 0x3aaf85ed0b0a7423 */ /* 0x000fe20000000002 */
        /* <DEDUP_REMOVED lines=39> */
.L_x_18:
[----:B------:R-:W-:Y:S05]  /*1dc0*/  BSYNC.RECONVERGENT B0 ;  /* 0x0000000000007941 */ /* 0x000fea0003800200 */
.L_x_17:
[----:B------:R-:W0:Y:S01]  /*1dd0*/  LDC R10, c[0x0][0x3c0] ;  /* 0x0000f000ff0a7b82 */ /* 0x000e220000000800 */
[----:B------:R-:W-:Y:S01]  /*1de0*/  FMUL R5, R9, 0.71520000696182250977 ;  /* 0x3f37175909057820 */ /* 0x000fe20000400000 */
[----:B------:R-:W-:Y:S03]  /*1df0*/  BSSY.RECONVERGENT B2, `(.L_x_19) ;  /* 0x0000043000027945 */ /* 0x000fe60003800200 */
[----:B------:R-:W-:-:S04]  /*1e00*/  FFMA R0, R4, 0.21259999275207519531, R5 ;  /* 0x3e59b3d004007823 */ /* 0x000fc80000000005 */
[----:B------:R-:W-:-:S04]  /*1e10*/  FFMA R0, R7, 0.072200000286102294922, R0 ;  /* 0x3d93dd9807007823 */ /* 0x000fc80000000000 */
[C---:B------:R-:W-:Y:S01]  /*1e20*/  FADD R4, -R0.reuse, R4 ;  /* 0x0000000400047221 */ /* 0x040fe20000000100 */
[----:B------:R-:W-:Y:S01]  /*1e30*/  FADD R7, -R0, R7 ;  /* 0x0000000700077221 */ /* 0x000fe20000000100 */
[C---:B0-----:R-:W-:Y:S02]  /*1e40*/  FSETP.GEU.AND P0, PT, R10.reuse, RZ, PT ;  /* 0x000000ff0a00720b */ /* 0x041fe40003f0e000 */
[----:B------:R-:W-:-:S04]  /*1e50*/  FMNMX.NAN R5, R10, 10, PT ;  /* 0x412000000a057809 */ /* 0x000fc80003820000 */
[----:B------:R-:W-:Y:S01]  /*1e60*/  FSEL R11, R5, RZ, P0 ;  /* 0x000000ff050b7208 */ /* 0x000fe20000000000 */
[----:B------:R-:W-:-:S04]  /*1e70*/  FADD R5, -R0, R9 ;  /* 0x0000000900057221 */ /* 0x000fc80000000100 */
[C-C-:B------:R-:W-:Y:S01]  /*1e80*/  FFMA R10, R11.reuse, R4, R0.reuse ;  /* 0x000000040b0a7223 */ /* 0x140fe20000000000 */
[C-C-:B------:R-:W-:Y:S01]  /*1e90*/  FFMA R5, R11.reuse, R5, R0.reuse ;  /* 0x000000050b057223 */ /* 0x140fe20000000000 */
[----:B------:R-:W-:-:S03]  /*1ea0*/  FFMA R4, R11, R7, R0 ;  /* 0x000000070b047223 */ /* 0x000fc60000000000 */
[----:B------:R-:W-:-:S13]  /*1eb0*/  FSETP.GT.AND P0, PT, R10, 0.15525114536285400391, PT ;  /* 0x3e1efa280a00780b */ /* 0x000fda0003f04000 */
[----:B------:R-:W-:Y:S05]  /*1ec0*/  @!P0 BRA `(.L_x_20) ;  /* 0x0000000000988947 */ /* 0x000fea0003800000 */
[----:B------:R-:W-:Y:S01]  /*1ed0*/  HFMA2 R3, -RZ, RZ, 2.7734375, 0.03875732421875 ;  /* 0x418c28f6ff037431 */ /* 0x000fe200000001ff */
[----:B------:R-:W-:-:S04]  /*1ee0*/  MOV R7, 0x3f800000 ;  /* 0x3f80000000077802 */ /* 0x000fc80000000f00 */
[----:B------:R-:W-:-:S05]  /*1ef0*/  FFMA R3, R10, R3, -9.7200002670288085938 ;  /* 0xc11b851f0a037423 */ /* 0x000fca0000000003 */
[----:B------:R-:W-:-:S13]  /*1f00*/  FSETP.NEU.AND P0, PT, R3, RZ, PT ;  /* 0x000000ff0300720b */ /* 0x000fda0003f0d000 */
[----:B------:R-:W-:Y:S05]  /*1f10*/  @!P0 BRA `(.L_x_21) ;  /* 0x0000000000c08947 */ /* 0x000fea0003800000 */
[----:B------:R-:W-:Y:S01]  /*1f20*/  FFMA R0, RZ, 1.4426950216293334961, RZ ;  /* 0x3fb8aa3bff007823 */ /* 0x000fe200000000ff */
[----:B------:R-:W-:-:S03]  /*1f30*/  FSETP.NAN.AND P2, PT, |R3|, |R3|, PT ;  /* 0x400000030300720b */ /* 0x000fc60003f48200 */
[----:B------:R-:W-:-:S04]  /*1f40*/  FADD R0, RZ, R0 ;  /* 0x00000000ff007221 */ /* 0x000fc80000000000 */
[----:B------:R-:W-:-:S04]  /*1f50*/  FFMA R0, RZ, RZ, R0 ;  /* 0x000000ffff007223 */ /* 0x000fc80000000000 */
[----:B------:R-:W-:-:S04]  /*1f60*/  FFMA R0, RZ, RZ, R0 ;  /* 0x000000ffff007223 */ /* 0x000fc80000000000 */
[----:B------:R-:W-:-:S04]  /*1f70*/  FADD R10, R0, 1 ;  /* 0x3f800000000a7421 */ /* 0x000fc80000000000 */
[----:B------:R-:W-:Y:S01]  /*1f80*/  FMUL R12, R3, R10 ;  /* 0x0000000a030c7220 */ /* 0x000fe20000400000 */
[----:B------:R-:W-:-:S03]  /*1f90*/  FADD R9, R10, -1 ;  /* 0xbf8000000a097421 */ /* 0x000fc60000000000 */
[----:B------:R-:W0:Y:S01]  /*1fa0*/  FRND R7, R12 ;  /* 0x0000000c00077307 */ /* 0x000e220000201000 */
[----:B------:R-:W-:Y:S01]  /*1fb0*/  FADD R9, R0, -R9 ;  /* 0x8000000900097221 */ /* 0x000fe20000000000 */
[----:B------:R-:W-:Y:S01]  /*1fc0*/  FFMA R10, R3, R10, -R12 ;  /* 0x0000000a030a7223 */ /* 0x000fe2000000080c */
[----:B------:R-:W-:-:S03]  /*1fd0*/  FSETP.GT.AND P1, PT, |R12|, 152, PT ;  /* 0x431800000c00780b */ /* 0x000fc60003f24200 */
[----:B------:R-:W-:Y:S02]  /*1fe0*/  FFMA R9, R3, R9, R10 ;  /* 0x0000000903097223 */ /* 0x000fe4000000000a */
[----:B------:R-:W1:Y:S01]  /*1ff0*/  F2I.NTZ R11, R12 ;  /* 0x0000000c000b7305 */ /* 0x000e620000203100 */
[----:B0-----:R-:W-:Y:S01]  /*2000*/  FADD R0, R12, -R7 ;  /* 0x800000070c007221 */ /* 0x001fe20000000000 */
[----:B------:R-:W-:-:S03]  /*2010*/  FSETP.GT.AND P0, PT, R7, RZ, PT ;  /* 0x000000ff0700720b */ /* 0x000fc60003f04000 */
[----:B------:R-:W-:Y:S01]  /*2020*/  FADD R9, R0, R9 ;  /* 0x0000000900097221 */ /* 0x000fe20000000000 */
[----:B------:R-:W-:Y:S02]  /*2030*/  SEL R0, RZ, 0x83000000, P0 ;  /* 0x83000000ff007807 */ /* 0x000fe40000000000 */
[----:B------:R-:W-:Y:S01]  /*2040*/  FSETP.GEU.AND P0, PT, R12, RZ, PT ;  /* 0x000000ff0c00720b */ /* 0x000fe20003f0e000 */
[----:B------:R-:W-:Y:S01]  /*2050*/  FFMA R2, R9, R2, 0.0013391353422775864601 ;  /* 0x3aaf85ed09027423 */ /* 0x000fe20000000002 */
[----:B-1----:R-:W-:Y:S02]  /*2060*/  LEA R11, R11, -R0, 0x17 ;  /* 0x800000000b0b7211 */ /* 0x002fe400078eb8ff */
[----:B------:R-:W-:Y:S01]  /*2070*/  FSEL R7, RZ, +INF , !P0 ;  /* 0x7f800000ff077808 */ /* 0x000fe20004000000 */
[----:B------:R-:W-:-:S04]  /*2080*/  FFMA R2, R9, R2, 0.0096188392490148544312 ;  /* 0x3c1d985609027423 */ /* 0x000fc80000000002 */
[----:B------:R-:W-:-:S04]  /*2090*/  FFMA R2, R9, R2, 0.055503588169813156128 ;  /* 0x3d6357bb09027423 */ /* 0x000fc80000000002 */
[----:B------:R-:W-:-:S04]  /*20a0*/  FFMA R2, R9, R2, 0.24022644758224487305 ;  /* 0x3e75fdec09027423 */ /* 0x000fc80000000002 */
[----:B------:R-:W-:Y:S01]  /*20b0*/  FFMA R10, R9, R2, 0.69314718246459960938 ;  /* 0x3f317218090a7423 */ /* 0x000fe20000000002 */
[----:B------:R-:W-:-:S03]  /*20c0*/  IADD3 R2, PT, PT, R0, 0x7f000000, RZ ;  /* 0x7f00000000027810 */ /* 0x000fc60007ffe0ff */
[----:B------:R-:W-:-:S04]  /*20d0*/  FFMA R9, R9, R10, 1 ;  /* 0x3f80000009097423 */ /* 0x000fc8000000000a */
[----:B------:R-:W-:-:S04]  /*20e0*/  FMUL R2, R2, R9 ;  /* 0x0000000902027220 */ /* 0x000fc80000400000 */
[----:B------:R-:W-:Y:S01]  /*20f0*/  @!P1 FMUL R7, R11, R2 ;  /* 0x000000020b079220 */ /* 0x000fe20000400000 */
[----:B------:R-:W-:Y:S06]  /*2100*/  @!P2 BRA `(.L_x_21) ;  /* 0x000000000044a947 */ /* 0x000fec0003800000 */
[----:B------:R-:W-:Y:S01]  /*2110*/  FADD R7, R3, 2 ;  /* 0x4000000003077421 */ /* 0x000fe20000000000 */
[----:B------:R-:W-:Y:S06]  /*2120*/  BRA `(.L_x_21) ;  /* 0x00000000003c7947 */ /* 0x000fec0003800000 */
.L_x_20:
[----:B------:R-:W-:Y:S02]  /*2130*/  HFMA2 R2, -RZ, RZ, 1.439453125, 22.296875 ;  /* 0x3dc24d93ff027431 */ /* 0x000fe400000001ff */
[----:B------:R-:W-:Y:S01]  /*2140*/  FADD R0, R10, -0.072905533015727996826 ;  /* 0xbd954f7f0a007421 */ /* 0x000fe20000000000 */
[----:B------:R-:W-:Y:S03]  /*2150*/  BSSY.RECONVERGENT B3, `(.L_x_21) ;  /* 0x000000c000037945 */ /* 0x000fe60003800200 */
[----:B------:R-:W0:Y:S01]  /*2160*/  FCHK P0, R0, 10.5402374267578125 ;  /* 0x4128a4d000007902 */ /* 0x000e220000000000 */
[----:B------:R-:W-:-:S04]  /*2170*/  FFMA R3, R2, -10.5402374267578125, R3 ;  /* 0xc128a4d002037823 */ /* 0x000fc80000000003 */
[----:B------:R-:W-:-:S04]  /*2180*/  FFMA R3, R3, R2, 0.094874523580074310303 ;  /* 0x3dc24d9303037423 */ /* 0x000fc80000000002 */
[----:B------:R-:W-:-:S04]  /*2190*/  FFMA R2, R0, R3, RZ ;  /* 0x0000000300027223 */ /* 0x000fc800000000ff */
[----:B------:R-:W-:-:S04]  /*21a0*/  FFMA R7, R2, -10.5402374267578125, R0 ;  /* 0xc128a4d002077823 */ /* 0x000fc80000000000 */
[----:B------:R-:W-:Y:S01]  /*21b0*/  FFMA R7, R3, R7, R2 ;  /* 0x0000000703077223 */ /* 0x000fe20000000002 */
[----:B0-----:R-:W-:Y:S06]  /*21c0*/  @!P0 BRA `(.L_x_22) ;  /* 0x0000000000108947 */ /* 0x001fec0003800000 */
[----:B------:R-:W-:Y:S02]  /*21d0*/  MOV R20, 0x4128a4d0 ;  /* 0x4128a4d000147802 */ /* 0x000fe40000000f00 */
[----:B------:R-:W-:-:S07]  /*21e0*/  MOV R10, 0x2200 ;  /* 0x00002200000a7802 */ /* 0x000fce0000000f00 */
[----:B------:R-:W-:Y:S05]  /*21f0*/  CALL.REL.NOINC `($__internal_1_$__cuda_sm3x_div_rn_noftz_f32_slowpath) ;  /* 0x0000004400687944 */ /* 0x000fea0003c00000 */
[----:B------:R-:W-:-:S07]  /*2200*/  MOV R7, R0 ;  /* 0x0000000000077202 */ /* 0x000fce0000000f00 */
.L_x_22:
[----:B------:R-:W-:Y:S05]  /*2210*/  BSYNC.RECONVERGENT B3 ;  /* 0x0000000000037941 */ /* 0x000fea0003800200 */
.L_x_21:
[----:B------:R-:W-:Y:S05]  /*2220*/  BSYNC.RECONVERGENT B2 ;  /* 0x0000000000027941 */ /* 0x000fea0003800200 */
.L_x_19:
[----:B------:R-:W-:Y:S01]  /*2230*/  FSETP.GT.AND P0, PT, R5, 0.15525114536285400391, PT ;  /* 0x3e1efa280500780b */ /* 0x000fe20003f04000 */
[----:B------:R-:W-:-:S12]  /*2240*/  BSSY.RECONVERGENT B2, `(.L_x_23) ;  /* 0x000003a000027945 */ /* 0x000fd80003800200 */
[----:B------:R-:W-:Y:S05]  /*2250*/  @!P0 BRA `(.L_x_24) ;  /* 0x00000000009c8947 */ /* 0x000fea0003800000 */
[----:B------:R-:W-:-:S05]  /*2260*/  HFMA2 R2, -RZ, RZ, 2.7734375, 0.03875732421875 ;  /* 0x418c28f6ff027431 */ /* 0x000fca00000001ff */
[----:B------:R-:W-:Y:S01]  /*2270*/  FFMA R2, R5, R2, -9.7200002670288085938 ;  /* 0xc11b851f05027423 */ /* 0x000fe20000000002 */
[----:B------:R-:W-:-:S04]  /*2280*/  MOV R5, 0x3f800000 ;  /* 0x3f80000000057802 */ /* 0x000fc80000000f00 */
        /* <DEDUP_REMOVED lines=8> */
[C---:B------:R-:W-:Y:S01]  /*2310*/  FMUL R3, R10.reuse, R2 ;  /* 0x000000020a037220 */ /* 0x040fe20000400000 */
[----:B------:R-:W-:-:S03]  /*2320*/  FADD R12, R10, -1 ;  /* 0xbf8000000a0c7421 */ /* 0x000fc60000000000 */
[----:B------:R-:W0:Y:S01]  /*2330*/  FRND R0, R3 ;  /* 0x0000000300007307 */ /* 0x000e220000201000 */
[----:B------:R-:W-:Y:S01]  /*2340*/  FADD R12, R5, -R12 ;  /* 0x8000000c050c7221 */ /* 0x000fe20000000000 */
[----:B------:R-:W-:Y:S01]  /*2350*/  FFMA R5, R10, R2, -R3 ;  /* 0x000000020a057223 */ /* 0x000fe20000000803 */
[----:B------:R-:W-:-:S03]  /*2360*/  FSETP.GT.AND P1, PT, |R3|, 152, PT ;  /* 0x431800000300780b */ /* 0x000fc60003f24200 */
[----:B------:R-:W-:Y:S01]  /*2370*/  FFMA R10, R12, R2, R5 ;  /* 0x000000020c0a7223 */ /* 0x000fe20000000005 */
[----:B------:R-:W-:Y:S01]  /*2380*/  MOV R12, 0x391fcb8e ;  /* 0x391fcb8e000c7802 */ /* 0x000fe20000000f00 */
[----:B------:R-:W1:Y:S01]  /*2390*/  F2I.NTZ R9, R3 ;  /* 0x0000000300097305 */ /* 0x000e620000203100 */
[----:B0-----:R-:W-:Y:S01]  /*23a0*/  FADD R5, R3, -R0 ;  /* 0x8000000003057221 */ /* 0x001fe20000000000 */
[----:B------:R-:W-:-:S03]  /*23b0*/  FSETP.GT.AND P0, PT, R0, RZ, PT ;  /* 0x000000ff0000720b */ /* 0x000fc60003f04000 */
[----:B------:R-:W-:Y:S01]  /*23c0*/  FADD R5, R5, R10 ;  /* 0x0000000a05057221 */ /* 0x000fe20000000000 */
[----:B------:R-:W-:Y:S02]  /*23d0*/  SEL R0, RZ, 0x83000000, P0 ;  /* 0x83000000ff007807 */ /* 0x000fe40000000000 */
[----:B------:R-:W-:Y:S01]  /*23e0*/  FSETP.GEU.AND P0, PT, R3, RZ, PT ;  /* 0x000000ff0300720b */ /* 0x000fe20003f0e000 */
[----:B------:R-:W-:Y:S01]  /*23f0*/  FFMA R10, R5, R12, 0.0013391353422775864601 ;  /* 0x3aaf85ed050a7423 */ /* 0x000fe2000000000c */
[----:B-1----:R-:W-:-:S03]  /*2400*/  LEA R9, R9, -R0, 0x17 ;  /* 0x8000000009097211 */ /* 0x002fc600078eb8ff */
[----:B------:R-:W-:-:S04]  /*2410*/  FFMA R10, R5, R10, 0.0096188392490148544312 ;  /* 0x3c1d9856050a7423 */ /* 0x000fc8000000000a */
[----:B------:R-:W-:-:S04]  /*2420*/  FFMA R10, R5, R10, 0.055503588169813156128 ;  /* 0x3d6357bb050a7423 */ /* 0x000fc8000000000a */
[----:B------:R-:W-:-:S04]  /*2430*/  FFMA R10, R5, R10, 0.24022644758224487305 ;  /* 0x3e75fdec050a7423 */ /* 0x000fc8000000000a */
[----:B------:R-:W-:Y:S01]  /*2440*/  FFMA R12, R5, R10, 0.69314718246459960938 ;  /* 0x3f317218050c7423 */ /* 0x000fe2000000000a */
[----:B------:R-:W-:-:S03]  /*2450*/  IADD3 R10, PT, PT, R0, 0x7f000000, RZ ;  /* 0x7f000000000a7810 */ /* 0x000fc60007ffe0ff */
[----:B------:R-:W-:Y:S01]  /*2460*/  FFMA R11, R5, R12, 1 ;  /* 0x3f800000050b7423 */ /* 0x000fe2000000000c */
[----:B------:R-:W-:-:S03]  /*2470*/  FSEL R5, RZ, +INF , !P0 ;  /* 0x7f800000ff057808 */ /* 0x000fc60004000000 */
[----:B------:R-:W-:-:S04]  /*2480*/  FMUL R10, R10, R11 ;  /* 0x0000000b0a0a7220 */ /* 0x000fc80000400000 */
[----:B------:R-:W-:Y:S01]  /*2490*/  @!P1 FMUL R5, R9, R10 ;  /* 0x0000000a09059220 */ /* 0x000fe20000400000 */
[----:B------:R-:W-:Y:S06]  /*24a0*/  @!P2 BRA `(.L_x_25) ;  /* 0x00000000004ca947 */ /* 0x000fec0003800000 */
[----:B------:R-:W-:Y:S01]  /*24b0*/  FADD R5, R2, 2 ;  /* 0x4000000002057421 */ /* 0x000fe20000000000 */
[----:B------:R-:W-:Y:S06]  /*24c0*/  BRA `(.L_x_25) ;  /* 0x0000000000447947 */ /* 0x000fec0003800000 */
.L_x_24:
[----:B------:R-:W-:Y:S01]  /*24d0*/  HFMA2 R2, -RZ, RZ, 2.578125, -0.018798828125 ;  /* 0x4128a4d0ff027431 */ /* 0x000fe200000001ff */
[----:B------:R-:W-:Y:S01]  /*24e0*/  MOV R3, 0x3f800000 ;  /* 0x3f80000000037802 */ /* 0x000fe20000000f00 */
[----:B------:R-:W-:Y:S02]  /*24f0*/  HFMA2 R9, -RZ, RZ, 1.439453125, 22.296875 ;  /* 0x3dc24d93ff097431 */ /* 0x000fe400000001ff */
[----:B------:R-:W-:Y:S01]  /*2500*/  FADD R0, R5, -0.072905533015727996826 ;  /* 0xbd954f7f05007421 */ /* 0x000fe20000000000 */
[----:B------:R-:W-:Y:S03]  /*2510*/  BSSY.RECONVERGENT B3, `(.L_x_25) ;  /* 0x000000c000037945 */ /* 0x000fe60003800200 */
[----:B------:R-:W0:Y:S01]  /*2520*/  FCHK P0, R0, 10.5402374267578125 ;  /* 0x4128a4d000007902 */ /* 0x000e220000000000 */
[----:B------:R-:W-:-:S04]  /*2530*/  FFMA R2, -R2, 0.094874523580074310303, R3 ;  /* 0x3dc24d9302027823 */ /* 0x000fc80000000103 */
        /* <DEDUP_REMOVED lines=9> */
.L_x_26:
[----:B------:R-:W-:Y:S05]  /*25d0*/  BSYNC.RECONVERGENT B3 ;  /* 0x0000000000037941 */ /* 0x000fea0003800200 */
.L_x_25:
[----:B------:R-:W-:Y:S05]  /*25e0*/  BSYNC.RECONVERGENT B2 ;  /* 0x0000000000027941 */ /* 0x000fea0003800200 */
.L_x_23:
[----:B------:R-:W-:Y:S01]  /*25f0*/  FSETP.GT.AND P0, PT, R4, 0.15525114536285400391, PT ;  /* 0x3e1efa280400780b */ /* 0x000fe20003f04000 */
[----:B------:R-:W-:-:S12]  /*2600*/  BSSY.RECONVERGENT B2, `(.L_x_27) ;  /* 0x000003a000027945 */ /* 0x000fd80003800200 */
[----:B------:R-:W-:Y:S05]  /*2610*/  @!P0 BRA `(.L_x_28) ;  /* 0x00000000009c8947 */ /* 0x000fea0003800000 */
[----:B------:R-:W-:Y:S01]  /*2620*/  HFMA2 R3, -RZ, RZ, 2.7734375, 0.03875732421875 ;  /* 0x418c28f6ff037431 */ /* 0x000fe200000001ff */
[----:B------:R-:W-:-:S04]  /*2630*/  MOV R0, 0x3f800000 ;  /* 0x3f80000000007802 */ /* 0x000fc80000000f00 */
[----:B------:R-:W-:-:S05]  /*2640*/  FFMA R4, R4, R3, -9.7200002670288085938 ;  /* 0xc11b851f04047423 */ /* 0x000fca0000000003 */
[----:B------:R-:W-:-:S13]  /*2650*/  FSETP.NEU.AND P0, PT, R4, RZ, PT ;  /* 0x000000ff0400720b */ /* 0x000fda0003f0d000 */
[----:B------:R-:W-:Y:S05]  /*2660*/  @!P0 BRA `(.L_x_29) ;  /* 0x0000000000cc8947 */ /* 0x000fea0003800000 */
[----:B------:R-:W-:Y:S01]  /*2670*/  FFMA R0, RZ, 1.4426950216293334961, RZ ;  /* 0x3fb8aa3bff007823 */ /* 0x000fe200000000ff */
[----:B------:R-:W-:Y:S02]  /*2680*/  MOV R11, 0x391fcb8e ;  /* 0x391fcb8e000b7802 */ /* 0x000fe40000000f00 */
[----:B------:R-:W-:Y:S01]  /*2690*/  FSETP.NAN.AND P2, PT, |R4|, |R4|, PT ;  /* 0x400000040400720b */ /* 0x000fe20003f48200 */
        /* <DEDUP_REMOVED lines=11> */
[----:B0-----:R-:W-:Y:S01]  /*2750*/  FADD R2, R3, -R0 ;  /* 0x8000000003027221 */ /* 0x001fe20000000000 */
[----:B------:R-:W-:-:S03]  /*2760*/  FSETP.GT.AND P0, PT, R0, RZ, PT ;  /* 0x000000ff0000720b */ /* 0x000fc60003f04000 */
[----:B------:R-:W-:Y:S01]  /*2770*/  FADD R2, R2, R9 ;  /* 0x0000000902027221 */ /* 0x000fe20000000000 */
[----:B------:R-:W-:Y:S02]  /*2780*/  SEL R0, RZ, 0x83000000, P0 ;  /* 0x83000000ff007807 */ /* 0x000fe40000000000 */
[----:B------:R-:W-:Y:S01]  /*2790*/  FSETP.GEU.AND P0, PT, R3, RZ, PT ;  /* 0x000000ff0300720b */ /* 0x000fe20003f0e000 */
[----:B------:R-:W-:Y:S01]  /*27a0*/  FFMA R9, R2, R11, 0.0013391353422775864601 ;  /* 0x3aaf85ed02097423 */ /* 0x000fe2000000000b */
[----:B------:R-:W-:-:S03]  /*27b0*/  IADD3 R10, PT, PT, R0, 0x7f000000, RZ ;  /* 0x7f000000000a7810 */ /* 0x000fc60007ffe0ff */
[C---:B------:R-:W-:Y:S02]  /*27c0*/  FFMA R11, R2.reuse, R9, 0.0096188392490148544312 ;  /* 0x3c1d9856020b7423 */ /* 0x040fe40000000009 */
[----:B------:R-:W0:Y:S02]  /*27d0*/  F2I.NTZ R9, R3 ;  /* 0x0000000300097305 */ /* 0x000e240000203100 */
[----:B------:R-:W-:-:S04]  /*27e0*/  FFMA R11, R2, R11, 0.055503588169813156128 ;  /* 0x3d6357bb020b7423 */ /* 0x000fc8000000000b */
[----:B------:R-:W-:-:S04]  /*27f0*/  FFMA R11, R2, R11, 0.24022644758224487305 ;  /* 0x3e75fdec020b7423 */ /* 0x000fc8000000000b */
[----:B------:R-:W-:-:S04]  /*2800*/  FFMA R11, R2, R11, 0.69314718246459960938 ;  /* 0x3f317218020b7423 */ /* 0x000fc8000000000b */
[----:B------:R-:W-:Y:S01]  /*2810*/  FFMA R11, R2, R11, 1 ;  /* 0x3f800000020b7423 */ /* 0x000fe2000000000b */
[----:B0-----:R-:W-:Y:S02]  /*2820*/  LEA R9, R9, -R0, 0x17 ;  /* 0x8000000009097211 */ /* 0x001fe400078eb8ff */
[----:B------:R-:W-:Y:S01]  /*2830*/  FSEL R0, RZ, +INF , !P0 ;  /* 0x7f800000ff007808 */ /* 0x000fe20004000000 */
[----:B------:R-:W-:-:S04]  /*2840*/  FMUL R10, R10, R11 ;  /* 0x0000000b0a0a7220 */ /* 0x000fc80000400000 */
[----:B------:R-:W-:Y:S01]  /*2850*/  @!P1 FMUL R0, R9, R10 ;  /* 0x0000000a09009220 */ /* 0x000fe20000400000 */
[----:B------:R-:W-:Y:S06]  /*2860*/  @!P2 BRA `(.L_x_29) ;  /* 0x00000000004ca947 */ /* 0x000fec0003800000 */
[----:B------:R-:W-:Y:S01]  /*2870*/  FADD R0, R4, 2 ;  /* 0x4000000004007421 */ /* 0x000fe20000000000 */
[----:B------:R-:W-:Y:S06]  /*2880*/  BRA `(.L_x_29) ;  /* 0x0000000000447947 */ /* 0x000fec0003800000 */
.L_x_28:
        /* <DEDUP_REMOVED lines=12> */
[----:B------:R-:W-:Y:S02]  /*2950*/  MOV R0, R4 ;  /* 0x0000000400007202 */ /* 0x000fe40000000f00 */
[----:B------:R-:W-:Y:S02]  /*2960*/  MOV R20, 0x4128a4d0 ;  /* 0x4128a4d000147802 */ /* 0x000fe40000000f00 */
[----:B------:R-:W-:-:S07]  /*2970*/  MOV R10, 0x2990 ;  /* 0x00002990000a7802 */ /* 0x000fce0000000f00 */
[----:B------:R-:W-:Y:S05]  /*2980*/  CALL.REL.NOINC `($__internal_1_$__cuda_sm3x_div_rn_noftz_f32_slowpath) ;  /* 0x0000003c00847944 */ /* 0x000fea0003c00000 */
.L_x_30:
[----:B------:R-:W-:Y:S05]  /*2990*/  BSYNC.RECONVERGENT B3 ;  /* 0x0000000000037941 */ /* 0x000fea0003800200 */
.L_x_29:
[----:B------:R-:W-:Y:S05]  /*29a0*/  BSYNC.RECONVERGENT B2 ;  /* 0x0000000000027941 */ /* 0x000fea0003800200 */
.L_x_27:
[----:B------:R-:W0:Y:S01]  /*29b0*/  LDC R3, c[0x0][0x3c8] ;  /* 0x0000f200ff037b82 */ /* 0x000e220000000800 */
[----:B------:R-:W-:Y:S02]  /*29c0*/  MOV R17, 0x3a2c32e4 ;  /* 0x3a2c32e400117802 */ /* 0x000fe40000000f00 */
[----:B------:R-:W-:Y:S01]  /*29d0*/  MOV R20, 0x3f800000 ;  /* 0x3f80000000147802 */ /* 0x000fe20000000f00 */
[C---:B0-----:R-:W-:Y:S01]  /*29e0*/  FMUL R2, |R3|.reuse, 16777216 ;  /* 0x4b80000003027820 */ /* 0x041fe20000400200 */
[----:B------:R-:W-:-:S04]  /*29f0*/  FSETP.GEU.AND P0, PT, |R3|, 1.175494350822287508e-38, PT ;  /* 0x008000000300780b */ /* 0x000fc80003f0e200 */
        /* <DEDUP_REMOVED lines=11> */
[----:B------:R-:W-:Y:S02]  /*2ab0*/  FFMA R11, R9, 1.1920928955078125e-07, R2 ;  /* 0x34000000090b7823 */ /* 0x000fe40000000002 */
[----:B------:R-:W0:Y:S01]  /*2ac0*/  LDC R2, c[0x0][0x3c4] ;  /* 0x0000f100ff027b82 */ /* 0x000e220000000800 */
[----:B------:R-:W-:Y:S01]  /*2ad0*/  FADD R16, R13, -R4 ;  /* 0x800000040d107221 */ /* 0x000fe20000000000 */
[C---:B------:R-:W-:Y:S01]  /*2ae0*/  FMUL R12, R4.reuse, R4 ;  /* 0x00000004040c7220 */ /* 0x040fe20000400000 */
[----:B------:R-:W-:-:S02]  /*2af0*/  FFMA R9, R4, 1.4426950216293334961, R11 ;  /* 0x3fb8aa3b04097823 */ /* 0x000fc4000000000b */
[----:B------:R-:W-:Y:S01]  /*2b00*/  FADD R16, R16, R16 ;  /* 0x0000001010107221 */ /* 0x000fe20000000000 */
[C---:B------:R-:W-:Y:S01]  /*2b10*/  FFMA R17, R12.reuse, R17, 0.0032181653659790754318 ;  /* 0x3b52e7db0c117423 */ /* 0x040fe20000000011 */
[----:B------:R-:W-:Y:S02]  /*2b20*/  FADD R11, R11, -R9 ;  /* 0x800000090b0b7221 */ /* 0x000fe40000000000 */
[----:B------:R-:W-:Y:S01]  /*2b30*/  FFMA R13, R13, -R4, R16 ;  /* 0x800000040d0d7223 */ /* 0x000fe20000000010 */
[----:B------:R-:W-:-:S03]  /*2b40*/  FFMA R17, R12, R17, 0.018033718690276145935 ;  /* 0x3c93bb730c117423 */ /* 0x000fc60000000011 */
        /* <DEDUP_REMOVED lines=15> */
[----:B------:R-:W-:Y:S01]  /*2c40*/  HFMA2 R10, -RZ, RZ, 0.64013671875, -15.109375 ;  /* 0x391fcb8eff0a7431 */ /* 0x000fe200000001ff */
[----:B------:R-:W-:Y:S02]  /*2c50*/  FSETP.GT.AND P1, PT, |R11|, 152, PT ;  /* 0x431800000b00780b */ /* 0x000fe40003f24200 */
[----:B------:R-:W-:Y:S01]  /*2c60*/  FFMA R4, R9, R2, R4 ;  /* 0x0000000209047223 */ /* 0x000fe20000000004 */
[C---:B------:R-:W-:Y:S01]  /*2c70*/  FSETP.GEU.AND P2, PT, R11.reuse, RZ, PT ;  /* 0x000000ff0b00720b */ /* 0x040fe20003f4e000 */
[----:B------:R-:W1:Y:S01]  /*2c80*/  F2I.NTZ R17, R11 ;  /* 0x0000000b00117305 */ /* 0x000e620000203100 */
[----:B0-----:R-:W-:Y:S01]  /*2c90*/  FADD R9, R11, -R12 ;  /* 0x8000000c0b097221 */ /* 0x001fe20000000000 */
[----:B------:R-:W-:Y:S01]  /*2ca0*/  FSETP.GT.AND P0, PT, R12, RZ, PT ;  /* 0x000000ff0c00720b */ /* 0x000fe20003f04000 */
[----:B------:R-:W-:-:S02]  /*2cb0*/  FMUL R12, R2, 0.5 ;  /* 0x3f000000020c7820 */ /* 0x000fc40000400000 */
[----:B------:R-:W-:Y:S01]  /*2cc0*/  FADD R9, R4, R9 ;  /* 0x0000000904097221 */ /* 0x000fe20000000000 */
[----:B------:R-:W-:Y:S02]  /*2cd0*/  SEL R18, RZ, 0x83000000, P0 ;  /* 0x83000000ff127807 */ /* 0x000fe40000000000 */
[----:B------:R-:W-:Y:S01]  /*2ce0*/  FSETP.NEU.AND P0, PT, R3, 1, PT ;  /* 0x3f8000000300780b */ /* 0x000fe20003f0d000 */
[C---:B------:R-:W-:Y:S01]  /*2cf0*/  FFMA R4, R9.reuse, R10, 0.0013391353422775864601 ;  /* 0x3aaf85ed09047423 */ /* 0x040fe2000000000a */
[----:B------:R-:W0:Y:S01]  /*2d00*/  FRND.TRUNC R12, R12 ;  /* 0x0000000c000c7307 */ /* 0x000e22000020d000 */
[----:B------:R-:W-:Y:S02]  /*2d10*/  IADD3 R19, PT, PT, R18, 0x7f000000, RZ ;  /* 0x7f00000012137810 */ /* 0x000fe40007ffe0ff */
[----:B------:R-:W-:Y:S01]  /*2d20*/  FFMA R4, R9, R4, 0.0096188392490148544312 ;  /* 0x3c1d985609047423 */ /* 0x000fe20000000004 */
[----:B------:R-:W-:Y:S02]  /*2d30*/  FSETP.EQ.OR P0, PT, R2, RZ, !P0 ;  /* 0x000000ff0200720b */ /* 0x000fe40004702400 */
[----:B-1----:R-:W-:Y:S01]  /*2d40*/  LEA R17, R17, -R18, 0x17 ;  /* 0x8000001211117211 */ /* 0x002fe200078eb8ff */
[----:B------:R-:W-:-:S04]  /*2d50*/  FFMA R4, R9, R4, 0.055503588169813156128 ;  /* 0x3d6357bb09047423 */ /* 0x000fc80000000004 */
[----:B------:R-:W-:Y:S01]  /*2d60*/  FFMA R10, R9, R4, 0.24022644758224487305 ;  /* 0x3e75fdec090a7423 */ /* 0x000fe20000000004 */
[----:B------:R-:W-:-:S03]  /*2d70*/  FMUL R4, R5, 0.14067870378494262695 ;  /* 0x3e100e1405047820 */ /* 0x000fc60000400000 */
[----:B------:R-:W-:Y:S01]  /*2d80*/  FFMA R16, R9, R10, 0.69314718246459960938 ;  /* 0x3f31721809107423 */ /* 0x000fe2000000000a */
[----:B------:R-:W-:-:S03]  /*2d90*/  FMUL R10, R5, 0.85967111587524414062 ;  /* 0x3f5c1368050a7820 */ /* 0x000fc60000400000 */
[----:B------:R-:W-:Y:S01]  /*2da0*/  FFMA R16, R9, R16, 1 ;  /* 0x3f80000009107423 */ /* 0x000fe20000000010 */
[C---:B------:R-:W-:Y:S01]  /*2db0*/  FFMA R9, R7.reuse, 0.69545221328735351562, R4 ;  /* 0x3f32092807097823 */ /* 0x040fe20000000004 */
[C---:B------:R-:W-:Y:S01]  /*2dc0*/  FMUL R4, R7.reuse, -0.0055258828215301036835 ;  /* 0xbbb5127707047820 */ /* 0x040fe20000400000 */
[----:B------:R-:W-:Y:S01]  /*2dd0*/  FFMA R13, R7, 0.044794563204050064087, R10 ;  /* 0x3d377a81070d7823 */ /* 0x000fe2000000000a */
[----:B------:R-:W-:Y:S01]  /*2de0*/  FMUL R16, R16, R19 ;  /* 0x0000001310107220 */ /* 0x000fe20000400000 */
[C---:B------:R-:W-:Y:S01]  /*2df0*/  FFMA R11, R0.reuse, 0.16386906802654266357, R9 ;  /* 0x3e27cd4b000b7823 */ /* 0x040fe20000000009 */
[----:B------:R-:W-:Y:S01]  /*2e00*/  FFMA R5, R5, 0.0040252101607620716095, R4 ;  /* 0x3b83e5e905057823 */ /* 0x000fe20000000004 */
[----:B------:R-:W-:Y:S01]  /*2e10*/  FFMA R9, R0, 0.095534317195415496826, R13 ;  /* 0x3dc3a77f00097823 */ /* 0x000fe2000000000d */
[----:B------:R-:W-:Y:S01]  /*2e20*/  FMUL R16, R16, R17 ;  /* 0x0000001110107220 */ /* 0x000fe20000400000 */
[----:B0-----:R-:W-:Y:S01]  /*2e30*/  FADD R17, R12, R12 ;  /* 0x0000000c0c117221 */ /* 0x001fe20000000000 */
[----:B------:R-:W-:Y:S01]  /*2e40*/  FFMA R7, R0, 1.0015007257461547852, R5 ;  /* 0x3f80312d00077823 */ /* 0x000fe20000000005 */
[----:B------:R-:W-:-:S02]  /*2e50*/  @P1 FSEL R16, RZ, +INF , !P2 ;  /* 0x7f800000ff101808 */ /* 0x000fc40005000000 */
[----:B------:R-:W-:Y:S01]  /*2e60*/  FADD R4, -R17, R2 ;  /* 0x0000000211047221 */ /* 0x000fe20000000100 */
[----:B------:R-:W-:Y:S06]  /*2e70*/  @P0 BRA `(.L_x_31) ;  /* 0x00000000005c0947 */ /* 0x000fec0003800000 */
[----:B------:R-:W-:-:S04]  /*2e80*/  FSETP.NAN.AND P0, PT, |R2|, |R2|, PT ;  /* 0x400000020200720b */ /* 0x000fc80003f08200 */
[----:B------:R-:W-:-:S13]  /*2e90*/  FSETP.NUM.AND P0, PT, |R3|, |R3|, !P0 ;  /* 0x400000030300720b */ /* 0x000fda0004707200 */
[----:B------:R-:W-:Y:S01]  /*2ea0*/  @!P0 FADD R20, R2, R3 ;  /* 0x0000000302148221 */ /* 0x000fe20000000000 */
[----:B------:R-:W-:Y:S06]  /*2eb0*/  @!P0 BRA `(.L_x_31) ;  /* 0x00000000004c8947 */ /* 0x000fec0003800000 */
[C---:B------:R-:W-:Y:S02]  /*2ec0*/  FSETP.NEU.AND P0, PT, |R3|.reuse, +INF , PT ;  /* 0x7f8000000300780b */ /* 0x040fe40003f0d200 */
[----:B------:R-:W-:-:S13]  /*2ed0*/  FSETP.NEU.AND P1, PT, R3, RZ, PT ;  /* 0x000000ff0300720b */ /* 0x000fda0003f2d000 */
[----:B------:R-:W-:Y:S05]  /*2ee0*/  @P0 BRA P1, `(.L_x_32) ;  /* 0x0000000000180947 */ /* 0x000fea0000800000 */
[----:B------:R-:W-:Y:S01]  /*2ef0*/  FSETP.GEU.AND P1, PT, R2, RZ, PT ;  /* 0x000000ff0200720b */ /* 0x000fe20003f2e000 */
[----:B------:R-:W-:Y:S01]  /*2f00*/  FADD R20, R3, R3 ;  /* 0x0000000303147221 */ /* 0x000fe20000000000 */
[----:B------:R-:W-:-:S11]  /*2f10*/  FSETP.NEU.AND P0, PT, |R4|, 1, PT ;  /* 0x3f8000000400780b */ /* 0x000fd60003f0d200 */
[----:B------:R-:W-:-:S04]  /*2f20*/  @!P1 LOP3.LUT R20, R20, 0x7f800000, RZ, 0x3c, !PT ;  /* 0x7f80000014149812 */ /* 0x000fc800078e3cff */
[----:B------:R-:W-:Y:S01]  /*2f30*/  @P0 LOP3.LUT R20, R20, 0x7fffffff, RZ, 0xc0, !PT ;  /* 0x7fffffff14140812 */ /* 0x000fe200078ec0ff */
[----:B------:R-:W-:Y:S06]  /*2f40*/  BRA `(.L_x_31) ;  /* 0x0000000000287947 */ /* 0x000fec0003800000 */
.L_x_32:
[----:B------:R-:W-:Y:S02]  /*2f50*/  FSETP.NEU.AND P0, PT, |R2|, +INF , PT ;  /* 0x7f8000000200780b */ /* 0x000fe40003f0d200 */
[----:B------:R-:W-:-:S13]  /*2f60*/  FSETP.EQ.AND P1, PT, R3, -1, PT ;  /* 0xbf8000000300780b */ /* 0x000fda0003f22000 */
[----:B------:R-:W-:Y:S05]  /*2f70*/  @!P0 BRA P1, `(.L_x_31) ;  /* 0x00000000001c8947 */ /* 0x000fea0000800000 */
[----:B------:R-:W-:Y:S02]  /*2f80*/  FSETP.GEU.AND P1, PT, R3, RZ, PT ;  /* 0x000000ff0300720b */ /* 0x000fe40003f2e000 */
[----:B------:R-:W-:-:S11]  /*2f90*/  MOV R20, R16 ;  /* 0x0000001000147202 */ /* 0x000fd60000000f00 */
[----:B------:R-:W0:Y:S01]  /*2fa0*/  @!P1 FRND.FLOOR R5, R2 ;  /* 0x0000000200059307 */ /* 0x000e220000205000 */
[----:B------:R-:W-:-:S04]  /*2fb0*/  @!P1 FSETP.NEU.AND P2, PT, |R4|, 1, PT ;  /* 0x3f8000000400980b */ /* 0x000fc80003f4d200 */
[----:B------:R-:W-:Y:S02]  /*2fc0*/  @!P1 FSEL R0, R16, -R16, P2 ;  /* 0x8000001010009208 */ /* 0x000fe40001000000 */
[----:B0-----:R-:W-:-:S04]  /*2fd0*/  @!P1 FSETP.NEU.AND P0, PT, R5, R2, PT ;  /* 0x000000020500920b */ /* 0x001fc80003f0d000 */
[----:B------:R-:W-:-:S09]  /*2fe0*/  @!P1 FSEL R20, R0, +QNAN , !P0 ;  /* 0x7fffffff00149808 */ /* 0x000fd20004000000 */
.L_x_31:
[----:B------:R-:W0:Y:S08]  /*2ff0*/  MUFU.RCP R5, R20 ;  /* 0x0000001400057308 */ /* 0x000e300000001000 */
[----:B------:R-:W1:Y:S01]  /*3000*/  FCHK P0, R3, R20 ;  /* 0x0000001403007302 */ /* 0x000e620000000000 */
[----:B0-----:R-:W-:-:S04]  /*3010*/  FFMA R0, R5, -R20, 1 ;  /* 0x3f80000005007423 */ /* 0x001fc80000000814 */
[----:B------:R-:W-:-:S04]  /*3020*/  FFMA R0, R5, R0, R5 ;  /* 0x0000000005007223 */ /* 0x000fc80000000005 */
[----:B------:R-:W-:-:S04]  /*3030*/  FFMA R2, R0, R3, RZ ;  /* 0x0000000300027223 */ /* 0x000fc800000000ff */
[----:B------:R-:W-:-:S04]  /*3040*/  FFMA R5, R2, -R20, R3 ;  /* 0x8000001402057223 */ /* 0x000fc80000000003 */
[----:B------:R-:W-:Y:S01]  /*3050*/  FFMA R0, R0, R5, R2 ;  /* 0x0000000500007223 */ /* 0x000fe20000000002 */
[----:B-1----:R-:W-:Y:S06]  /*3060*/  @!P0 BRA `(.L_x_33) ;  /* 0x0000000000108947 */ /* 0x002fec0003800000 */
[----:B------:R-:W0:Y:S01]  /*3070*/  LDCU UR6, c[0x0][0x3c8] ;  /* 0x00007900ff0677ac */ /* 0x000e220008000800 */
[----:B------:R-:W-:Y:S02]  /*3080*/  MOV R10, 0x30b0 ;  /* 0x000030b0000a7802 */ /* 0x000fe40000000f00 */
[----:B0-----:R-:W-:-:S07]  /*3090*/  MOV R0, UR6 ;  /* 0x0000000600007c02 */ /* 0x001fce0008000f00 */
[----:B------:R-:W-:Y:S05]  /*30a0*/  CALL.REL.NOINC `($__internal_1_$__cuda_sm3x_div_rn_noftz_f32_slowpath) ;  /* 0x0000003400bc7944 */ /* 0x000fea0003c00000 */
.L_x_33:
[----:B------:R-:W-:Y:S01]  /*30b0*/  FSETP.GT.AND P0, PT, R11, RZ, PT ;  /* 0x000000ff0b00720b */ /* 0x000fe20003f04000 */
[----:B------:R-:W-:-:S12]  /*30c0*/  BSSY.RECONVERGENT B0, `(.L_x_34) ;  /* 0x000004f000007945 */ /* 0x000fd80003800200 */
[----:B------:R-:W-:Y:S05]  /*30d0*/  @!P0 BRA `(.L_x_35) ;  /* 0x0000000400348947 */ /* 0x000fea0003800000 */
[----:B------:R-:W0:Y:S01]  /*30e0*/  LDC R2, c[0x0][0x3c4] ;  /* 0x0000f100ff027b82 */ /* 0x000e220000000800 */
[----:B------:R-:W-:Y:S01]  /*30f0*/  FSETP.NEU.AND P0, PT, R11, 1, PT ;  /* 0x3f8000000b00780b */ /* 0x000fe20003f0d000 */
[----:B------:R-:W-:Y:S01]  /*3100*/  BSSY.RECONVERGENT B1, `(.L_x_36) ;  /* 0x0000049000017945 */ /* 0x000fe20003800200 */
[----:B------:R-:W-:Y:S02]  /*3110*/  HFMA2 R3, -RZ, RZ, 1.875, 0 ;  /* 0x3f800000ff037431 */ /* 0x000fe400000001ff */
[----:B0-----:R-:W-:-:S13]  /*3120*/  FSETP.EQ.OR P0, PT, R2, RZ, !P0 ;  /* 0x000000ff0200720b */ /* 0x001fda0004702400 */
[----:B------:R-:W-:Y:S05]  /*3130*/  @P0 BRA `(.L_x_37) ;  /* 0x0000000400140947 */ /* 0x000fea0003800000 */
[----:B------:R-:W-:-:S04]  /*3140*/  FSETP.NAN.AND P0, PT, |R2|, |R2|, PT ;  /* 0x400000020200720b */ /* 0x000fc80003f08200 */
[----:B------:R-:W-:-:S13]  /*3150*/  FSETP.NUM.AND P0, PT, |R11|, |R11|, !P0 ;  /* 0x4000000b0b00720b */ /* 0x000fda0004707200 */
[----:B------:R-:W-:Y:S01]  /*3160*/  @!P0 FADD R3, R11, R2 ;  /* 0x000000020b038221 */ /* 0x000fe20000000000 */
[----:B------:R-:W-:Y:S06]  /*3170*/  @!P0 BRA `(.L_x_37) ;  /* 0x0000000400048947 */ /* 0x000fec0003800000 */
[C---:B------:R-:W-:Y:S01]  /*3180*/  FMUL R10, |R11|.reuse, 16777216 ;  /* 0x4b8000000b0a7820 */ /* 0x040fe20000400200 */
[C---:B------:R-:W-:Y:S02]  /*3190*/  FSETP.GEU.AND P0, PT, |R11|.reuse, 1.175494350822287508e-38, PT ;  /* 0x008000000b00780b */ /* 0x040fe40003f0e200 */
[----:B------:R-:W-:Y:S02]  /*31a0*/  MOV R19, 0x3a2c32e4 ;  /* 0x3a2c32e400137802 */ /* 0x000fe40000000f00 */
[----:B------:R-:W-:Y:S02]  /*31b0*/  FSEL R10, R10, |R11|, !P0 ;  /* 0x4000000b0a0a7208 */ /* 0x000fe40004000000 */
[----:B------:R-:W-:Y:S02]  /*31c0*/  FSETP.NEU.AND P2, PT, |R11|, +INF , PT ;  /* 0x7f8000000b00780b */ /* 0x000fe40003f4d200 */
[----:B------:R-:W-:Y:S02]  /*31d0*/  IADD3 R3, PT, PT, R10, -0x3f3504f3, RZ ;  /* 0xc0cafb0d0a037810 */ /* 0x000fe40007ffe0ff */
[----:B------:R-:W-:-:S02]  /*31e0*/  FSETP.GEU.OR P3, PT, R2, RZ, P2 ;  /* 0x000000ff0200720b */ /* 0x000fc4000176e400 */
[----:B------:R-:W-:Y:S02]  /*31f0*/  LOP3.LUT R3, R3, 0xff800000, RZ, 0xc0, !PT ;  /* 0xff80000003037812 */ /* 0x000fe400078ec0ff */
[----:B------:R-:W-:Y:S02]  /*3200*/  FSETP.NEU.AND P4, PT, |R4|, 1, !P2 ;  /* 0x3f8000000400780b */ /* 0x000fe4000578d200 */
[-C--:B------:R-:W-:Y:S02]  /*3210*/  IADD3 R10, PT, PT, R10, -R3.reuse, RZ ;  /* 0x800000030a0a7210 */ /* 0x080fe40007ffe0ff */
[----:B------:R-:W-:Y:S01]  /*3220*/  I2FP.F32.S32 R5, R3 ;  /* 0x0000000300057245 */ /* 0x000fe20000201400 */
[----:B------:R-:W-:Y:S02]  /*3230*/  @!P2 FADD R11, R11, R11 ;  /* 0x0000000b0b0ba221 */ /* 0x000fe40000000000 */
[C---:B------:R-:W-:Y:S01]  /*3240*/  FADD R13, R10.reuse, 1 ;  /* 0x3f8000000a0d7421 */ /* 0x040fe20000000000 */
[----:B------:R-:W-:Y:S01]  /*3250*/  FADD R12, R10, -1 ;  /* 0xbf8000000a0c7421 */ /* 0x000fe20000000000 */
[----:B------:R-:W-:-:S02]  /*3260*/  FSEL R10, RZ, -24, P0 ;  /* 0xc1c00000ff0a7808 */ /* 0x000fc40000000000 */
[----:B------:R-:W-:Y:S01]  /*3270*/  @!P3 LOP3.LUT R11, R11, 0x7f800000, RZ, 0x3c, !PT ;  /* 0x7f8000000b0bb812 */ /* 0x000fe200078e3cff */
[----:B------:R-:W-:Y:S01]  /*3280*/  FADD R16, R12, R12 ;  /* 0x0000000c0c107221 */ /* 0x000fe20000000000 */
[----:B------:R-:W0:Y:S01]  /*3290*/  MUFU.RCP R13, R13 ;  /* 0x0000000d000d7308 */ /* 0x000e220000001000 */
[----:B------:R-:W-:Y:S01]  /*32a0*/  FFMA R10, R5, 1.1920928955078125e-07, R10 ;  /* 0x34000000050a7823 */ /* 0x000fe2000000000a */
[----:B------:R-:W-:Y:S01]  /*32b0*/  @P4 LOP3.LUT R11, R11, 0x7fffffff, RZ, 0xc0, !PT ;  /* 0x7fffffff0b0b4812 */ /* 0x000fe200078ec0ff */
        /* <DEDUP_REMOVED lines=9> */
[----:B------:R-:W-:-:S02]  /*3350*/  FFMA R17, R3, 1.4426950216293334961, R10 ;  /* 0x3fb8aa3b03117823 */ /* 0x000fc4000000000a */
[----:B------:R-:W-:Y:S01]  /*3360*/  FMUL R12, R13, R12 ;  /* 0x0000000c0d0c7220 */ /* 0x000fe20000400000 */
[----:B------:R-:W-:-:S03]  /*3370*/  FFMA R19, R16, R19, 0.12022458761930465698 ;  /* 0x3df6384f10137423 */ /* 0x000fc60000000013 */
[----:B------:R-:W-:Y:S01]  /*3380*/  FFMA R10, R12, 1.4426950216293334961, R17 ;  /* 0x3fb8aa3b0c0a7823 */ /* 0x000fe20000000011 */
[----:B------:R-:W-:-:S03]  /*3390*/  FMUL R16, R16, R19 ;  /* 0x0000001310107220 */ /* 0x000fc60000400000 */
[----:B------:R-:W-:Y:S01]  /*33a0*/  FFMA R17, R3, 1.9251366722983220825e-08, R10 ;  /* 0x32a55e3403117823 */ /* 0x000fe2000000000a */
[----:B------:R-:W-:-:S04]  /*33b0*/  FMUL R13, R16, 3 ;  /* 0x40400000100d7820 */ /* 0x000fc80000400000 */
[----:B------:R-:W-:Y:S01]  /*33c0*/  FFMA R13, R12, R13, R17 ;  /* 0x0000000d0c0d7223 */ /* 0x000fe20000000011 */
[----:B------:R-:W-:-:S03]  /*33d0*/  HFMA2 R12, -RZ, RZ, 0.64013671875, -15.109375 ;  /* 0x391fcb8eff0c7431 */ /* 0x000fc600000001ff */
[----:B------:R-:W-:-:S04]  /*33e0*/  FFMA R16, R3, R16, R13 ;  /* 0x0000001003107223 */ /* 0x000fc8000000000d */
[----:B------:R-:W-:-:S04]  /*33f0*/  FADD R3, R5, R16 ;  /* 0x0000001005037221 */ /* 0x000fc80000000000 */
[----:B------:R-:W-:Y:S01]  /*3400*/  FMUL R10, R3, R2 ;  /* 0x00000002030a7220 */ /* 0x000fe20000400000 */
[----:B------:R-:W-:-:S03]  /*3410*/  FADD R5, -R5, R3 ;  /* 0x0000000305057221 */ /* 0x000fc60000000100 */
        /* <DEDUP_REMOVED lines=16> */
[----:B------:R-:W-:-:S04]  /*3520*/  FFMA R12, R3, R12, 0.69314718246459960938 ;  /* 0x3f317218030c7423 */ /* 0x000fc8000000000c */
[----:B------:R-:W-:Y:S01]  /*3530*/  FFMA R13, R3, R12, 1 ;  /* 0x3f800000030d7423 */ /* 0x000fe2000000000c */
[----:B------:R-:W-:Y:S02]  /*3540*/  IADD3 R12, PT, PT, R2, 0x7f000000, RZ ;  /* 0x7f000000020c7810 */ /* 0x000fe40007ffe0ff */
[----:B------:R-:W-:-:S03]  /*3550*/  FSEL R3, RZ, +INF , !P0 ;  /* 0x7f800000ff037808 */ /* 0x000fc60004000000 */
[----:B------:R-:W-:-:S04]  /*3560*/  FMUL R12, R12, R13 ;  /* 0x0000000d0c0c7220 */ /* 0x000fc80000400000 */
[----:B------:R-:W-:Y:S01]  /*3570*/  @!P1 FMUL R3, R5, R12 ;  /* 0x0000000c05039220 */ /* 0x000fe20000400000 */
[----:B------:R-:W-:-:S07]  /*3580*/  @!P2 MOV R3, R11 ;  /* 0x0000000b0003a202 */ /* 0x000fce0000000f00 */
.L_x_37:
[----:B------:R-:W-:Y:S05]  /*3590*/  BSYNC.RECONVERGENT B1 ;  /* 0x0000000000017941 */ /* 0x000fea0003800200 */
.L_x_36:
[----:B------:R-:W-:-:S07]  /*35a0*/  FMUL R11, R3, R0 ;  /* 0x00000000030b7220 */ /* 0x000fce0000400000 */
.L_x_35:
[----:B------:R-:W-:Y:S05]  /*35b0*/  BSYNC.RECONVERGENT B0 ;  /* 0x0000000000007941 */ /* 0x000fea0003800200 */
.L_x_34:
        /* <DEDUP_REMOVED lines=78> */
.L_x_41:
[----:B------:R-:W-:Y:S05]  /*3aa0*/  BSYNC.RECONVERGENT B1 ;  /* 0x0000000000017941 */ /* 0x000fea0003800200 */
.L_x_40:
[----:B------:R-:W-:-:S07]  /*3ab0*/  FMUL R9, R3, R0 ;  /* 0x0000000003097220 */ /* 0x000fce0000400000 */
.L_x_39:
[----:B------:R-:W-:Y:S05]  /*3ac0*/  BSYNC.RECONVERGENT B0 ;  /* 0x0000000000007941 */ /* 0x000fea0003800200 */
.L_x_38:
        /* <DEDUP_REMOVED lines=67> */
[----:B------:R-:W-:Y:S02]  /*3f00*/  IADD3 R4, PT, PT, R2, 0x7f000000, RZ ;  /* 0x7f00000002047810 */ /* 0x000fe40007ffe0ff */
[----:B-1----:R-:W-:Y:S01]  /*3f10*/  LEA R5, R5, -R2, 0x17 ;  /* 0x8000000205057211 */ /* 0x002fe200078eb8ff */
[----:B------:R-:W-:-:S04]  /*3f20*/  FFMA R12, R3, R12, 0.0096188392490148544312 ;  /* 0x3c1d9856030c7423 */ /* 0x000fc8000000000c */
[----:B------:R-:W-:-:S04]  /*3f30*/  FFMA R12, R3, R12, 0.055503588169813156128 ;  /* 0x3d6357bb030c7423 */ /* 0x000fc8000000000c */
[----:B------:R-:W-:-:S04]  /*3f40*/  FFMA R12, R3, R12, 0.24022644758224487305 ;  /* 0x3e75fdec030c7423 */ /* 0x000fc8000000000c */
[----:B------:R-:W-:-:S04]  /*3f50*/  FFMA R12, R3, R12, 0.69314718246459960938 ;  /* 0x3f317218030c7423 */ /* 0x000fc8000000000c */
[----:B------:R-:W-:Y:S01]  /*3f60*/  FFMA R13, R3, R12, 1 ;  /* 0x3f800000030d7423 */ /* 0x000fe2000000000c */
[----:B------:R-:W-:-:S03]  /*3f70*/  FSEL R3, RZ, +INF , !P0 ;  /* 0x7f800000ff037808 */ /* 0x000fc60004000000 */
[----:B------:R-:W-:-:S04]  /*3f80*/  FMUL R4, R4, R13 ;  /* 0x0000000d04047220 */ /* 0x000fc80000400000 */
[----:B------:R-:W-:Y:S01]  /*3f90*/  @!P1 FMUL R3, R5, R4 ;  /* 0x0000000405039220 */ /* 0x000fe20000400000 */
[----:B------:R-:W-:-:S07]  /*3fa0*/  @!P2 MOV R3, R7 ;  /* 0x000000070003a202 */ /* 0x000fce0000000f00 */
.L_x_45:
[----:B------:R-:W-:Y:S05]  /*3fb0*/  BSYNC.RECONVERGENT B1 ;  /* 0x0000000000017941 */ /* 0x000fea0003800200 */
.L_x_44:
[----:B------:R-:W-:-:S07]  /*3fc0*/  FMUL R7, R3, R0 ;  /* 0x0000000003077220 */ /* 0x000fce0000400000 */
.L_x_43:
[----:B------:R-:W-:Y:S05]  /*3fd0*/  BSYNC.RECONVERGENT B0 ;  /* 0x0000000000007941 */ /* 0x000fea0003800200 */
.L_x_42:
[----:B------:R-:W-:Y:S01]  /*3fe0*/  FMUL R0, R9, -0.25 ;  /* 0xbe80000009007820 */ /* 0x000fe20000400000 */
[----:B------:R-:W-:Y:S03]  /*3ff0*/  BSSY.RECONVERGENT B2, `(.L_x_46) ;  /* 0x0000016000027945 */ /* 0x000fe60003800200 */
[----:B------:R-:W-:-:S04]  /*4000*/  FFMA R0, R11, 0.3333333432674407959, R0 ;  /* 0x3eaaaaab0b007823 */ /* 0x000fc80000000000 */
[C-C-:B------:R-:W-:Y:S01]  /*4010*/  FFMA R12, R7.reuse, 0.43301269412040710449, R0.reuse ;  /* 0x3eddb3d7070c7823 */ /* 0x140fe20000000000 */
[----:B------:R-:W-:-:S05]  /*4020*/  FFMA R5, R7, -0.43301269412040710449, R0 ;  /* 0xbeddb3d707057823 */ /* 0x000fca0000000000 */
[----:B------:R-:W-:-:S04]  /*4030*/  FSETP.GT.AND P3, PT, |R5|, |R12|, PT ;  /* 0x4000000c0500720b */ /* 0x000fc80003f64200 */
[----:B------:R-:W-:Y:S02]  /*4040*/  FSEL R4, |R5|, |R12|, P3 ;  /* 0x4000000c05047208 */ /* 0x000fe40001800200 */
[----:B------:R-:W-:Y:S02]  /*4050*/  FSEL R3, |R12|, |R5|, P3 ;  /* 0x400000050c037208 */ /* 0x000fe40001800200 */
[----:B------:R-:W0:Y:S08]  /*4060*/  MUFU.RCP R13, R4 ;  /* 0x00000004000d7308 */ /* 0x000e300000001000 */
[----:B------:R-:W1:Y:S01]  /*4070*/  FCHK P0, R3, R4 ;  /* 0x0000000403007302 */ /* 0x000e620000000000 */
[----:B0-----:R-:W-:-:S04]  /*4080*/  FFMA R0, -R4, R13, 1 ;  /* 0x3f80000004007423 */ /* 0x001fc8000000010d */
[----:B------:R-:W-:Y:S01]  /*4090*/  FFMA R2, R13, R0, R13 ;  /* 0x000000000d027223 */ /* 0x000fe2000000000d */
[----:B------:R-:W-:-:S03]  /*40a0*/  FMUL R0, R9, 0.5 ;  /* 0x3f00000009007820 */ /* 0x000fc60000400000 */
[----:B------:R-:W-:Y:S01]  /*40b0*/  FFMA R9, R3, R2, RZ ;  /* 0x0000000203097223 */ /* 0x000fe200000000ff */
[----:B------:R-:W-:-:S03]  /*40c0*/  FFMA R0, R11, 0.3333333432674407959, R0 ;  /* 0x3eaaaaab0b007823 */ /* 0x000fc60000000000 */
[----:B------:R-:W-:Y:S01]  /*40d0*/  FFMA R10, -R4, R9, R3 ;  /* 0x00000009040a7223 */ /* 0x000fe20000000103 */
[----:B------:R-:W-:-:S03]  /*40e0*/  FFMA R7, RZ, R7, R0 ;  /* 0x00000007ff077223 */ /* 0x000fc60000000000 */
[----:B------:R-:W-:Y:S01]  /*40f0*/  FFMA R0, R2, R10, R9 ;  /* 0x0000000a02007223 */ /* 0x000fe20000000009 */
[----:B-1----:R-:W-:Y:S06]  /*4100*/  @!P0 BRA `(.L_x_47) ;  /* 0x0000000000108947 */ /* 0x002fec0003800000 */
[----:B------:R-:W-:Y:S02]  /*4110*/  MOV R0, R3 ;  /* 0x0000000300007202 */ /* 0x000fe40000000f00 */
[----:B------:R-:W-:Y:S02]  /*4120*/  MOV R20, R4 ;  /* 0x0000000400147202 */ /* 0x000fe40000000f00 */
[----:B------:R-:W-:-:S07]  /*4130*/  MOV R10, 0x4150 ;  /* 0x00004150000a7802 */ /* 0x000fce0000000f00 */
[----:B------:R-:W-:Y:S05]  /*4140*/  CALL.REL.NOINC `($__internal_1_$__cuda_sm3x_div_rn_noftz_f32_slowpath) ;  /* 0x0000002400947944 */ /* 0x000fea0003c00000 */
.L_x_47:
[----:B------:R-:W-:Y:S05]  /*4150*/  BSYNC.RECONVERGENT B2 ;  /* 0x0000000000027941 */ /* 0x000fea0003800200 */
.L_x_46:
[----:B------:R-:W-:Y:S02]  /*4160*/  HFMA2 R3, -RZ, RZ, 0.89990234375, 10328 ;  /* 0x3b33710bff037431 */ /* 0x000fe400000001ff */
[----:B------:R-:W-:Y:S01]  /*4170*/  FMUL R2, R0, R0 ;  /* 0x0000000000027220 */ /* 0x000fe20000400000 */
[C---:B------:R-:W-:Y:S01]  /*4180*/  ISETP.GE.AND P0, PT, R12.reuse, RZ, PT ;  /* 0x000000ff0c00720c */ /* 0x040fe20003f06270 */
[----:B------:R-:W0:Y:S01]  /*4190*/  LDCU UR6, c[0x0][0x3cc] ;  /* 0x00007980ff0677ac */ /* 0x000e220008000800 */
[C---:B------:R-:W-:Y:S01]  /*41a0*/  FSETP.NEU.AND P2, PT, |R12|.reuse, |R5|, PT ;  /* 0x400000050c00720b */ /* 0x040fe20003f4d200 */
[----:B------:R-:W-:Y:S01]  /*41b0*/  FADD R12, |R12|, |R5| ;  /* 0x400000050c0c7221 */ /* 0x000fe20000000200 */
[----:B------:R-:W-:Y:S01]  /*41c0*/  FSETP.NEU.AND P1, PT, R4, RZ, PT ;  /* 0x000000ff0400720b */ /* 0x000fe20003f2d000 */
[----:B------:R-:W-:Y:S01]  /*41d0*/  BSSY.RECONVERGENT B2, `(.L_x_48) ;  /* 0x000002d000027945 */ /* 0x000fe20003800200 */
[----:B------:R-:W-:-:S04]  /*41e0*/  FFMA R3, R2, R3, -0.015681877732276916504 ;  /* 0xbc80774802037423 */ /* 0x000fc80000000003 */
[----:B------:R-:W-:-:S04]  /*41f0*/  FFMA R3, R2, R3, 0.042200751602649688721 ;  /* 0x3d2cdab202037423 */ /* 0x000fc80000000003 */
[----:B------:R-:W-:-:S04]  /*4200*/  FFMA R3, R2, R3, -0.074792981147766113281 ;  /* 0xbd992d1002037423 */ /* 0x000fc80000000003 */
[----:B------:R-:W-:-:S04]  /*4210*/  FFMA R3, R2, R3, 0.10640415549278259277 ;  /* 0x3dd9ea6c02037423 */ /* 0x000fc80000000003 */
[----:B------:R-:W-:-:S04]  /*4220*/  FFMA R3, R2, R3, -0.14207722246646881104 ;  /* 0xbe117cb102037423 */ /* 0x000fc80000000003 */
[----:B------:R-:W-:-:S04]  /*4230*/  FFMA R3, R2, R3, 0.19993925094604492188 ;  /* 0x3e4cbce002037423 */ /* 0x000fc80000000003 */
[----:B------:R-:W-:-:S04]  /*4240*/  FFMA R3, R2, R3, -0.33333197236061096191 ;  /* 0xbeaaaa7d02037423 */ /* 0x000fc80000000003 */
[----:B------:R-:W-:Y:S01]  /*4250*/  FMUL R3, R2, R3 ;  /* 0x0000000302037220 */ /* 0x000fe20000400000 */
[----:B------:R-:W-:-:S03]  /*4260*/  MOV R2, 0x3f6ee581 ;  /* 0x3f6ee58100027802 */ /* 0x000fc60000000f00 */
[----:B------:R-:W-:-:S04]  /*4270*/  FFMA R3, R3, R0, R0 ;  /* 0x0000000003037223 */ /* 0x000fc80000000000 */
[C---:B------:R-:W-:Y:S01]  /*4280*/  FFMA R0, R2.reuse, 1.6832555532455444336, -R3 ;  /* 0x3fd774eb02007823 */ /* 0x040fe20000000803 */
[----:B------:R-:W-:-:S04]  /*4290*/  FSEL R2, R2, 1.8663789033889770508, P3 ;  /* 0x3feee58102027808 */ /* 0x000fc80001800000 */
[-C--:B------:R-:W-:Y:S02]  /*42a0*/  FSEL R0, R0, R3.reuse, P3 ;  /* 0x0000000300007208 */ /* 0x080fe40001800000 */
[----:B------:R-:W-:-:S05]  /*42b0*/  FSEL R3, R3, -R3, P3 ;  /* 0x8000000303037208 */ /* 0x000fca0001800000 */
[----:B------:R-:W-:Y:S01]  /*42c0*/  @!P0 FFMA R0, R2, 1.6832555532455444336, R3 ;  /* 0x3fd774eb02008823 */ /* 0x000fe20000000003 */
[----:B------:R-:W-:Y:S01]  /*42d0*/  HFMA2 R2, -RZ, RZ, 2.04296875, -15.78125 ;  /* 0x4016cbe4ff027431 */ /* 0x000fe200000001ff */
[----:B------:R-:W1:Y:S04]  /*42e0*/  LDC R3, c[0x0][0x3d0] ;  /* 0x0000f400ff037b82 */ /* 0x000e680000000800 */
[----:B------:R-:W-:Y:S02]  /*42f0*/  @!P2 FSEL R0, R2, 0.78539818525314331055, !P0 ;  /* 0x3f490fdb0200a808 */ /* 0x000fe40004000000 */
[----:B------:R-:W-:Y:S02]  /*4300*/  @!P1 FSEL R0, RZ, 3.1415927410125732422, P0 ;  /* 0x40490fdbff009808 */ /* 0x000fe40000000000 */
[----:B------:R-:W-:-:S02]  /*4310*/  FSETP.NAN.AND P0, PT, R12, R12, PT ;  /* 0x0000000c0c00720b */ /* 0x000fc40003f08000 */
[----:B------:R-:W-:-:S04]  /*4320*/  LOP3.LUT R5, R0, 0x80000000, R5, 0xb8, !PT ;  /* 0x8000000000057812 */ /* 0x000fc800078eb805 */
[----:B------:R-:W-:-:S05]  /*4330*/  FSEL R5, R12, R5, P0 ;  /* 0x000000050c057208 */ /* 0x000fca0000000000 */
[----:B------:R-:W-:Y:S01]  /*4340*/  FMUL R5, R5, 57.2957763671875 ;  /* 0x42652ee005057820 */ /* 0x000fe20000400000 */
[----:B-1----:R-:W-:-:S04]  /*4350*/  FMUL R2, R3, 0.5 ;  /* 0x3f00000003027820 */ /* 0x002fc80000400000 */
[----:B------:R-:W-:-:S13]  /*4360*/  FSETP.GEU.AND P0, PT, R5, RZ, PT ;  /* 0x000000ff0500720b */ /* 0x000fda0003f0e000 */
[----:B------:R-:W-:-:S04]  /*4370*/  @!P0 FADD R5, R5, 360 ;  /* 0x43b4000005058421 */ /* 0x000fc80000000000 */
[----:B0-----:R-:W-:-:S04]  /*4380*/  FADD R5, R5, -UR6 ;  /* 0x8000000605057e21 */ /* 0x001fc80008000000 */
[C---:B------:R-:W-:Y:S01]  /*4390*/  FADD R0, R5.reuse, 360 ;  /* 0x43b4000005007421 */ /* 0x040fe20000000000 */
[C---:B------:R-:W-:Y:S02]  /*43a0*/  FSETP.GT.AND P0, PT, R5.reuse, 180, PT ;  /* 0x433400000500780b */ /* 0x040fe40003f04000 */
[----:B------:R-:W-:-:S11]  /*43b0*/  FSETP.GEU.AND P1, PT, R5, -180, PT ;  /* 0xc33400000500780b */ /* 0x000fd60003f2e000 */
[----:B------:R-:W-:-:S05]  /*43c0*/  @P0 FADD R5, R5, -360 ;  /* 0xc3b4000005050421 */ /* 0x000fca0000000000 */
[----:B------:R-:W-:Y:S01]  /*43d0*/  FSEL R5, R0, R5, !P1 ;  /* 0x0000000500057208 */ /* 0x000fe20004800000 */
[----:B------:R-:W-:-:S03]  /*43e0*/  FMUL R0, R3, -0.5 ;  /* 0xbf00000003007820 */ /* 0x000fc60000400000 */
[----:B------:R-:W-:-:S04]  /*43f0*/  FSETP.GEU.AND P0, PT, R5, R2, PT ;  /* 0x000000020500720b */ /* 0x000fc80003f0e000 */
[----:B------:R-:W-:-:S13]  /*4400*/  FSETP.LEU.OR P0, PT, R5, R0, P0 ;  /* 0x000000000500720b */ /* 0x000fda000070b400 */
[----:B------:R-:W-:Y:S05]  /*4410*/  @P0 BRA `(.L_x_49) ;  /* 0x0000000000200947 */ /* 0x000fea0003800000 */
[----:B------:R-:W-:-:S04]  /*4420*/  FADD R0, R5, -R0 ;  /* 0x8000000005007221 */ /* 0x000fc80000000000 */
[----:B------:R-:W-:-:S04]  /*4430*/  FMUL R0, R0, 4 ;  /* 0x4080000000007820 */ /* 0x000fc80000400000 */
[----:B------:R-:W0:Y:S02]  /*4440*/  FCHK P0, R0, R3 ;  /* 0x0000000300007302 */ /* 0x000e240000000000 */
[----:B0-----:R-:W-:Y:S05]  /*4450*/  @!P0 BRA `(.L_x_49) ;  /* 0x0000000000108947 */ /* 0x001fea0003800000 */
[----:B------:R-:W0:Y:S01]  /*4460*/  LDCU UR6, c[0x0][0x3d0] ;  /* 0x00007a00ff0677ac */ /* 0x000e220008000800 */
[----:B------:R-:W-:Y:S02]  /*4470*/  MOV R10, 0x44a0 ;  /* 0x000044a0000a7802 */ /* 0x000fe40000000f00 */
[----:B0-----:R-:W-:-:S07]  /*4480*/  MOV R20, UR6 ;  /* 0x0000000600147c02 */ /* 0x001fce0008000f00 */
[----:B------:R-:W-:Y:S05]  /*4490*/  CALL.REL.NOINC `($__internal_1_$__cuda_sm3x_div_rn_noftz_f32_slowpath) ;  /* 0x0000002000c07944 */ /* 0x000fea0003c00000 */
.L_x_49:
[----:B------:R-:W-:Y:S05]  /*44a0*/  BSYNC.RECONVERGENT B2 ;  /* 0x0000000000027941 */ /* 0x000fea0003800200 */
.L_x_48:
[----:B------:R-:W-:Y:S01]  /*44b0*/  MOV R0, 0x7fc00000 ;  /* 0x7fc0000000007802 */ /* 0x000fe20000000f00 */
[C---:B------:R-:W-:Y:S01]  /*44c0*/  FMUL R5, R6.reuse, 0.5 ;  /* 0x3f00000006057820 */ /* 0x040fe20000400000 */
[----:B------:R-:W-:Y:S03]  /*44d0*/  BSSY.RECONVERGENT B2, `(.L_x_50) ;  /* 0x0000018000027945 */ /* 0x000fe60003800200 */
[----:B------:R-:W-:Y:S01]  /*44e0*/  FFMA R0, R7, 0.21650634706020355225, R0 ;  /* 0x3e5db3d707007823 */ /* 0x000fe20000000000 */
[----:B------:R-:W-:-:S03]  /*44f0*/  FMUL R7, R6, 0.25 ;  /* 0x3e80000006077820 */ /* 0x000fc60000400000 */
[----:B------:R-:W-:-:S04]  /*4500*/  FADD R2, R0, +QNAN ;  /* 0x7fc0000000027421 */ /* 0x000fc80000000000 */
[C---:B------:R-:W-:Y:S01]  /*4510*/  FFMA R9, R2.reuse, 0.3333333432674407959, -R7 ;  /* 0x3eaaaaab02097823 */ /* 0x040fe20000000807 */
[----:B------:R-:W-:-:S03]  /*4520*/  FFMA R11, R2, 0.3333333432674407959, R5 ;  /* 0x3eaaaaab020b7823 */ /* 0x000fc60000000005 */
[C-C-:B------:R-:W-:Y:S01]  /*4530*/  FFMA R12, R6.reuse, 0.43301269412040710449, R9.reuse ;  /* 0x3eddb3d7060c7823 */ /* 0x140fe20000000009 */
[----:B------:R-:W-:Y:S01]  /*4540*/  FFMA R9, R6, -0.43301269412040710449, R9 ;  /* 0xbeddb3d706097823 */ /* 0x000fe20000000009 */
[----:B------:R-:W-:-:S04]  /*4550*/  FFMA R11, RZ, R6, R11 ;  /* 0x00000006ff0b7223 */ /* 0x000fc8000000000b */
[----:B------:R-:W-:-:S04]  /*4560*/  FSETP.GT.AND P3, PT, |R9|, |R12|, PT ;  /* 0x4000000c0900720b */ /* 0x000fc80003f64200 */
[----:B------:R-:W-:Y:S02]  /*4570*/  FSEL R4, |R9|, |R12|, P3 ;  /* 0x4000000c09047208 */ /* 0x000fe40001800200 */
[----:B------:R-:W-:Y:S02]  /*4580*/  FSEL R0, |R12|, |R9|, P3 ;  /* 0x400000090c007208 */ /* 0x000fe40001800200 */
[----:B------:R-:W0:Y:S08]  /*4590*/  MUFU.RCP R3, R4 ;  /* 0x0000000400037308 */ /* 0x000e300000001000 */
[----:B------:R-:W1:Y:S01]  /*45a0*/  FCHK P0, R0, R4 ;  /* 0x0000000400007302 */ /* 0x000e620000000000 */
[----:B0-----:R-:W-:-:S04]  /*45b0*/  FFMA R10, -R4, R3, 1 ;  /* 0x3f800000040a7423 */ /* 0x001fc80000000103 */
[----:B------:R-:W-:-:S04]  /*45c0*/  FFMA R3, R3, R10, R3 ;  /* 0x0000000a03037223 */ /* 0x000fc80000000003 */
[----:B------:R-:W-:-:S04]  /*45d0*/  FFMA R10, R0, R3, RZ ;  /* 0x00000003000a7223 */ /* 0x000fc800000000ff */
[----:B------:R-:W-:-:S04]  /*45e0*/  FFMA R2, -R4, R10, R0 ;  /* 0x0000000a04027223 */ /* 0x000fc80000000100 */
[----:B------:R-:W-:Y:S01]  /*45f0*/  FFMA R2, R3, R2, R10 ;  /* 0x0000000203027223 */ /* 0x000fe2000000000a */
[----:B-1----:R-:W-:Y:S06]  /*4600*/  @!P0 BRA `(.L_x_51) ;  /* 0x0000000000108947 */ /* 0x002fec0003800000 */
[----:B------:R-:W-:Y:S02]  /*4610*/  MOV R20, R4 ;  /* 0x0000000400147202 */ /* 0x000fe40000000f00 */
[----:B------:R-:W-:-:S07]  /*4620*/  MOV R10, 0x4640 ;  /* 0x00004640000a7802 */ /* 0x000fce0000000f00 */
[----:B------:R-:W-:Y:S05]  /*4630*/  CALL.REL.NOINC `($__internal_1_$__cuda_sm3x_div_rn_noftz_f32_slowpath) ;  /* 0x0000002000587944 */ /* 0x000fea0003c00000 */
[----:B------:R-:W-:-:S07]  /*4640*/  MOV R2, R0 ;  /* 0x0000000000027202 */ /* 0x000fce0000000f00 */
.L_x_51:
[----:B------:R-:W-:Y:S05]  /*4650*/  BSYNC.RECONVERGENT B2 ;  /* 0x0000000000027941 */ /* 0x000fea0003800200 */
.L_x_50:
[----:B------:R-:W-:Y:S02]  /*4660*/  HFMA2 R3, -RZ, RZ, 0.89990234375, 10328 ;  /* 0x3b33710bff037431 */ /* 0x000fe400000001ff */
[----:B------:R-:W-:Y:S01]  /*4670*/  FMUL R0, R2, R2 ;  /* 0x0000000202007220 */ /* 0x000fe20000400000 */
[----:B------:R-:W-:Y:S01]  /*4680*/  MOV R10, 0x3f6ee581 ;  /* 0x3f6ee581000a7802 */ /* 0x000fe20000000f00 */
[----:B------:R-:W-:Y:S01]  /*4690*/  BSSY.RECONVERGENT B2, `(.L_x_52) ;  /* 0x0000030000027945 */ /* 0x000fe20003800200 */
[C---:B------:R-:W-:Y:S02]  /*46a0*/  ISETP.GE.AND P0, PT, R12.reuse, RZ, PT ;  /* 0x000000ff0c00720c */ /* 0x040fe40003f06270 */
[C---:B------:R-:W-:Y:S01]  /*46b0*/  FSETP.NEU.AND P2, PT, |R12|.reuse, |R9|, PT ;  /* 0x400000090c00720b */ /* 0x040fe20003f4d200 */
[----:B------:R-:W-:Y:S01]  /*46c0*/  FADD R12, |R12|, |R9| ;  /* 0x400000090c0c7221 */ /* 0x000fe20000000200 */
[----:B------:R-:W-:Y:S01]  /*46d0*/  FSETP.NEU.AND P1, PT, R4, RZ, PT ;  /* 0x000000ff0400720b */ /* 0x000fe20003f2d000 */
[----:B------:R-:W-:-:S04]  /*46e0*/  FFMA R3, R0, R3, -0.015681877732276916504 ;  /* 0xbc80774800037423 */ /* 0x000fc80000000003 */
[----:B------:R-:W-:-:S04]  /*46f0*/  FFMA R3, R0, R3, 0.042200751602649688721 ;  /* 0x3d2cdab200037423 */ /* 0x000fc80000000003 */
[----:B------:R-:W-:-:S04]  /*4700*/  FFMA R3, R0, R3, -0.074792981147766113281 ;  /* 0xbd992d1000037423 */ /* 0x000fc80000000003 */
[----:B------:R-:W-:-:S04]  /*4710*/  FFMA R3, R0, R3, 0.10640415549278259277 ;  /* 0x3dd9ea6c00037423 */ /* 0x000fc80000000003 */
[----:B------:R-:W-:-:S04]  /*4720*/  FFMA R3, R0, R3, -0.14207722246646881104 ;  /* 0xbe117cb100037423 */ /* 0x000fc80000000003 */
[----:B------:R-:W-:-:S04]  /*4730*/  FFMA R3, R0, R3, 0.19993925094604492188 ;  /* 0x3e4cbce000037423 */ /* 0x000fc80000000003 */
[----:B------:R-:W-:-:S04]  /*4740*/  FFMA R3, R0, R3, -0.33333197236061096191 ;  /* 0xbeaaaa7d00037423 */ /* 0x000fc80000000003 */
[----:B------:R-:W-:-:S04]  /*4750*/  FMUL R3, R0, R3 ;  /* 0x0000000300037220 */ /* 0x000fc80000400000 */
[----:B------:R-:W-:Y:S01]  /*4760*/  FFMA R3, R3, R2, R2 ;  /* 0x0000000203037223 */ /* 0x000fe20000000002 */
[----:B------:R-:W-:-:S03]  /*4770*/  FSEL R2, R10, 1.8663789033889770508, P3 ;  /* 0x3feee5810a027808 */ /* 0x000fc60001800000 */
[----:B------:R-:W-:-:S05]  /*4780*/  FFMA R0, R10, 1.6832555532455444336, -R3 ;  /* 0x3fd774eb0a007823 */ /* 0x000fca0000000803 */
[-C--:B------:R-:W-:Y:S02]  /*4790*/  FSEL R0, R0, R3.reuse, P3 ;  /* 0x0000000300007208 */ /* 0x080fe40001800000 */
[----:B------:R-:W-:-:S05]  /*47a0*/  FSEL R3, R3, -R3, P3 ;  /* 0x8000000303037208 */ /* 0x000fca0001800000 */
[----:B------:R-:W-:Y:S01]  /*47b0*/  @!P0 FFMA R0, R2, 1.6832555532455444336, R3 ;  /* 0x3fd774eb02008823 */ /* 0x000fe20000000003 */
[----:B------:R-:W-:-:S05]  /*47c0*/  HFMA2 R2, -RZ, RZ, 2.04296875, -15.78125 ;  /* 0x4016cbe4ff027431 */ /* 0x000fca00000001ff */
[----:B------:R-:W-:Y:S02]  /*47d0*/  @!P2 FSEL R0, R2, 0.78539818525314331055, !P0 ;  /* 0x3f490fdb0200a808 */ /* 0x000fe40004000000 */
[----:B------:R-:W-:Y:S01]  /*47e0*/  @!P1 FSEL R0, RZ, 3.1415927410125732422, P0 ;  /* 0x40490fdbff009808 */ /* 0x000fe20000000000 */
[----:B------:R-:W0:Y:S01]  /*47f0*/  LDC.64 R2, c[0x0][0x3d8] ;  /* 0x0000f600ff027b82 */ /* 0x000e220000000a00 */
[----:B------:R-:W-:Y:S02]  /*4800*/  FSETP.NAN.AND P0, PT, R12, R12, PT ;  /* 0x0000000c0c00720b */ /* 0x000fe40003f08000 */
[----:B------:R-:W-:-:S04]  /*4810*/  LOP3.LUT R9, R0, 0x80000000, R9, 0xb8, !PT ;  /* 0x8000000000097812 */ /* 0x000fc800078eb809 */
[----:B------:R-:W-:-:S05]  /*4820*/  FSEL R9, R12, R9, P0 ;  /* 0x000000090c097208 */ /* 0x000fca0000000000 */
[----:B------:R-:W-:-:S05]  /*4830*/  FMUL R9, R9, 57.2957763671875 ;  /* 0x42652ee009097820 */ /* 0x000fca0000400000 */
[----:B------:R-:W-:Y:S01]  /*4840*/  FSETP.GEU.AND P0, PT, R9, RZ, PT ;  /* 0x000000ff0900720b */ /* 0x000fe20003f0e000 */
[C---:B0-----:R-:W-:Y:S01]  /*4850*/  FMUL R4, R3.reuse, 0.5 ;  /* 0x3f00000003047820 */ /* 0x041fe20000400000 */
[----:B------:R-:W-:-:S11]  /*4860*/  FMUL R0, R3, -0.5 ;  /* 0xbf00000003007820 */ /* 0x000fd60000400000 */
[----:B------:R-:W-:-:S04]  /*4870*/  @!P0 FADD R9, R9, 360 ;  /* 0x43b4000009098421 */ /* 0x000fc80000000000 */
[----:B------:R-:W-:-:S04]  /*4880*/  FADD R2, R9, -R2 ;  /* 0x8000000209027221 */ /* 0x000fc80000000000 */
[C---:B------:R-:W-:Y:S01]  /*4890*/  FADD R9, R2.reuse, 360 ;  /* 0x43b4000002097421 */ /* 0x040fe20000000000 */
[C---:B------:R-:W-:Y:S02]  /*48a0*/  FSETP.GT.AND P0, PT, R2.reuse, 180, PT ;  /* 0x433400000200780b */ /* 0x040fe40003f04000 */
[----:B------:R-:W-:-:S11]  /*48b0*/  FSETP.GEU.AND P1, PT, R2, -180, PT ;  /* 0xc33400000200780b */ /* 0x000fd60003f2e000 */
[----:B------:R-:W-:-:S05]  /*48c0*/  @P0 FADD R2, R2, -360 ;  /* 0xc3b4000002020421 */ /* 0x000fca0000000000 */
[----:B------:R-:W-:-:S04]  /*48d0*/  FSEL R9, R9, R2, !P1 ;  /* 0x0000000209097208 */ /* 0x000fc80004800000 */
        /* <DEDUP_REMOVED lines=11> */
.L_x_53:
[----:B------:R-:W-:Y:S05]  /*4990*/  BSYNC.RECONVERGENT B2 ;  /* 0x0000000000027941 */ /* 0x000fea0003800200 */
.L_x_52:
[----:B------:R-:W-:Y:S01]  /*49a0*/  MOV R0, 0x7fc00000 ;  /* 0x7fc0000000007802 */ /* 0x000fe20000000f00 */
[----:B------:R-:W-:Y:S04]  /*49b0*/  BSSY.RECONVERGENT B2, `(.L_x_54) ;  /* 0x0000017000027945 */ /* 0x000fe80003800200 */
[----:B------:R-:W-:-:S04]  /*49c0*/  FFMA R11, R11, 0.21650634706020355225, R0 ;  /* 0x3e5db3d70b0b7823 */ /* 0x000fc80000000000 */
        /* <DEDUP_REMOVED lines=21> */
.L_x_55:
[----:B------:R-:W-:Y:S05]  /*4b20*/  BSYNC.RECONVERGENT B2 ;  /* 0x0000000000027941 */ /* 0x000fea0003800200 */
.L_x_54:
[----:B------:R-:W-:Y:S02]  /*4b30*/  HFMA2 R3, -RZ, RZ, 0.89990234375, 10328 ;  /* 0x3b33710bff037431 */ /* 0x000fe400000001ff */
[----:B------:R-:W-:Y:S01]  /*4b40*/  FMUL R0, R2, R2 ;  /* 0x0000000202007220 */ /* 0x000fe20000400000 */
[----:B------:R-:W-:Y:S01]  /*4b50*/  MOV R10, 0x3f6ee581 ;  /* 0x3f6ee581000a7802 */ /* 0x000fe20000000f00 */
[----:B------:R-:W0:Y:S01]  /*4b60*/  LDCU UR6, c[0x0][0x3e4] ;  /* 0x00007c80ff0677ac */ /* 0x000e220008000800 */
[C---:B------:R-:W-:Y:S01]  /*4b70*/  ISETP.GE.AND P0, PT, R12.reuse, RZ, PT ;  /* 0x000000ff0c00720c */ /* 0x040fe20003f06270 */
[----:B------:R-:W-:Y:S01]  /*4b80*/  BSSY.RECONVERGENT B2, `(.L_x_56) ;  /* 0x000002f000027945 */ /* 0x000fe20003800200 */
        /* <DEDUP_REMOVED lines=46> */
.L_x_57:
[----:B------:R-:W-:Y:S05]  /*4e70*/  BSYNC.RECONVERGENT B2 ;  /* 0x0000000000027941 */ /* 0x000fea0003800200 */
.L_x_56:
        /* <DEDUP_REMOVED lines=8> */
[----:B------:R-:W-:-:S03]  /*4f00*/  FFMA R11, RZ, R6, R11 ;  /* 0x00000006ff0b7223 */ /* 0x000fc6000000000b */
[C---:B------:R-:W-:Y:S01]  /*4f10*/  FMUL R9, R13.reuse, R13 ;  /* 0x0000000d0d097220 */ /* 0x040fe20000400000 */
[----:B------:R-:W-:-:S03]  /*4f20*/  FSETP.GT.AND P3, PT, |R13|, |R16|, PT ;  /* 0x400000100d00720b */ /* 0x000fc60003f64200 */
[CC--:B------:R-:W-:Y:S01]  /*4f30*/  FFMA R9, R16.reuse, R16.reuse, R9 ;  /* 0x0000001010097223 */ /* 0x0c0fe20000000009 */
        /* <DEDUP_REMOVED lines=14> */
.L_x_59:
[----:B------:R-:W-:Y:S05]  /*5020*/  BSYNC.RECONVERGENT B2 ;  /* 0x0000000000027941 */ /* 0x000fea0003800200 */
.L_x_58:
        /* <DEDUP_REMOVED lines=25> */
[----:B------:R0:W1:Y:S01]  /*51c0*/  MUFU.RSQ R2, R9 ;  /* 0x0000000900027308 */ /* 0x0000620000001400 */
[----:B------:R-:W-:Y:S02]  /*51d0*/  FSETP.NAN.AND P0, PT, R16, R16, PT ;  /* 0x000000101000720b */ /* 0x000fe40003f08000 */
[----:B------:R-:W-:Y:S02]  /*51e0*/  LOP3.LUT R13, R0, 0x80000000, R13, 0xb8, !PT ;  /* 0x80000000000d7812 */ /* 0x000fe400078eb80d */
[----:B------:R-:W-:Y:S02]  /*51f0*/  IADD3 R0, PT, PT, R9, -0xd000000, RZ ;  /* 0xf300000009007810 */ /* 0x000fe40007ffe0ff */
[----:B------:R-:W-:-:S02]  /*5200*/  FSEL R13, R16, R13, P0 ;  /* 0x0000000d100d7208 */ /* 0x000fc40000000000 */
[----:B------:R-:W-:-:S03]  /*5210*/  ISETP.GT.U32.AND P1, PT, R0, 0x727fffff, PT ;  /* 0x727fffff0000780c */ /* 0x000fc60003f24070 */
[----:B------:R-:W-:-:S05]  /*5220*/  FMUL R13, R13, 57.2957763671875 ;  /* 0x42652ee00d0d7820 */ /* 0x000fca0000400000 */
[----:B------:R-:W-:-:S13]  /*5230*/  FSETP.GEU.AND P0, PT, R13, RZ, PT ;  /* 0x000000ff0d00720b */ /* 0x000fda0003f0e000 */
[----:B------:R-:W-:Y:S01]  /*5240*/  @!P0 FADD R13, R13, 360 ;  /* 0x43b400000d0d8421 */ /* 0x000fe20000000000 */
[----:B01----:R-:W-:Y:S06]  /*5250*/  @!P1 BRA `(.L_x_61) ;  /* 0x0000000000189947 */ /* 0x003fec0003800000 */
[----:B------:R-:W-:Y:S01]  /*5260*/  BSSY.RECONVERGENT B1, `(.L_x_62) ;  /* 0x0000003000017945 */ /* 0x000fe20003800200 */
[----:B------:R-:W-:-:S07]  /*5270*/  MOV R12, 0x5290 ;  /* 0x00005290000c7802 */ /* 0x000fce0000000f00 */
[----:B------:R-:W-:Y:S05]  /*5280*/  CALL.REL.NOINC `($__internal_0_$__cuda_sm20_sqrt_rn_f32_slowpath) ;  /* 0x0000001000ec7944 */ /* 0x000fea0003c00000 */
[----:B------:R-:W-:Y:S05]  /*5290*/  BSYNC.RECONVERGENT B1 ;  /* 0x0000000000017941 */ /* 0x000fea0003800200 */
.L_x_62:
[----:B------:R-:W-:Y:S01]  /*52a0*/  FSETP.GT.AND P0, PT, R0, RZ, PT ;  /* 0x000000ff0000720b */ /* 0x000fe20003f04000 */
[----:B------:R-:W-:-:S12]  /*52b0*/  BRA `(.L_x_63) ;  /* 0x0000000000147947 */ /* 0x000fd80003800000 */
.L_x_61:
[----:B------:R-:W-:Y:S01]  /*52c0*/  FMUL.FTZ R0, R9, R2 ;  /* 0x0000000209007220 */ /* 0x000fe20000410000 */
[----:B------:R-:W-:-:S03]  /*52d0*/  FMUL.FTZ R2, R2, 0.5 ;  /* 0x3f00000002027820 */ /* 0x000fc60000410000 */
[----:B------:R-:W-:-:S04]  /*52e0*/  FFMA R9, -R0, R0, R9 ;  /* 0x0000000000097223 */ /* 0x000fc80000000109 */
[----:B------:R-:W-:-:S05]  /*52f0*/  FFMA R2, R9, R2, R0 ;  /* 0x0000000209027223 */ /* 0x000fca0000000000 */
[----:B------:R-:W-:-:S13]  /*5300*/  FSETP.GT.AND P0, PT, R2, RZ, PT ;  /* 0x000000ff0200720b */ /* 0x000fda0003f04000 */
.L_x_63:
[----:B------:R-:W-:Y:S05]  /*5310*/  BSYNC.RECONVERGENT B0 ;  /* 0x0000000000007941 */ /* 0x000fea0003800200 */
.L_x_60:
[----:B------:R-:W-:Y:S04]  /*5320*/  BSSY.RECONVERGENT B2, `(.L_x_64) ;  /* 0x0000049000027945 */ /* 0x000fe80003800200 */
[----:B------:R-:W-:Y:S05]  /*5330*/  @!P0 BRA `(.L_x_65) ;  /* 0x00000004001c8947 */ /* 0x000fea0003800000 */
[----:B------:R-:W0:Y:S01]  /*5340*/  LDC.64 R2, c[0x0][0x3f0] ;  /* 0x0000fc00ff027b82 */ /* 0x000e220000000a00 */
[----:B------:R-:W-:Y:S01]  /*5350*/  BSSY.RECONVERGENT B3, `(.L_x_66) ;  /* 0x0000040000037945 */ /* 0x000fe20003800200 */
[----:B0-----:R-:W-:Y:S01]  /*5360*/  FADD R2, R13, -R2 ;  /* 0x800000020d027221 */ /* 0x001fe20000000000 */
[C---:B------:R-:W-:Y:S01]  /*5370*/  FMUL R10, R3.reuse, 0.5 ;  /* 0x3f000000030a7820 */ /* 0x040fe20000400000 */
[----:B------:R-:W-:Y:S02]  /*5380*/  FMUL R0, R3, -0.5 ;  /* 0xbf00000003007820 */ /* 0x000fe40000400000 */
[C---:B------:R-:W-:Y:S01]  /*5390*/  FADD R9, R2.reuse, 360 ;  /* 0x43b4000002097421 */ /* 0x040fe20000000000 */
[C---:B------:R-:W-:Y:S02]  /*53a0*/  FSETP.GT.AND P0, PT, R2.reuse, 180, PT ;  /* 0x433400000200780b */ /* 0x040fe40003f04000 */
[----:B------:R-:W-:-:S11]  /*53b0*/  FSETP.GEU.AND P1, PT, R2, -180, PT ;  /* 0xc33400000200780b */ /* 0x000fd60003f2e000 */
[----:B------:R-:W-:-:S05]  /*53c0*/  @P0 FADD R2, R2, -360 ;  /* 0xc3b4000002020421 */ /* 0x000fca0000000000 */
[----:B------:R-:W-:Y:S02]  /*53d0*/  FSEL R13, R9, R2, !P1 ;  /* 0x00000002090d7208 */ /* 0x000fe40004800000 */
[----:B------:R-:W-:Y:S02]  /*53e0*/  MOV R9, RZ ;  /* 0x000000ff00097202 */ /* 0x000fe40000000f00 */
[----:B------:R-:W-:-:S04]  /*53f0*/  FSETP.GEU.AND P0, PT, R13, R10, PT ;  /* 0x0000000a0d00720b */ /* 0x000fc80003f0e000 */
[----:B------:R-:W-:-:S13]  /*5400*/  FSETP.LEU.OR P0, PT, R13, R0, P0 ;  /* 0x000000000d00720b */ /* 0x000fda000070b400 */
[----:B------:R-:W-:Y:S05]  /*5410*/  @P0 BRA `(.L_x_67) ;  /* 0x0000000000cc0947 */ /* 0x000fea0003800000 */
[----:B------:R-:W0:Y:S01]  /*5420*/  MUFU.RCP R2, R3 ;  /* 0x0000000300027308 */ /* 0x000e220000001000 */
[----:B------:R-:W-:Y:S01]  /*5430*/  FADD R0, R13, -R0 ;  /* 0x800000000d007221 */ /* 0x000fe20000000000 */
[----:B------:R-:W-:Y:S03]  /*5440*/  BSSY.RECONVERGENT B4, `(.L_x_68) ;  /* 0x000000e000047945 */ /* 0x000fe60003800200 */
[----:B------:R-:W-:-:S04]  /*5450*/  FMUL R0, R0, 4 ;  /* 0x4080000000007820 */ /* 0x000fc80000400000 */
        /* <DEDUP_REMOVED lines=11> */
[----:B------:R-:W-:-:S07]  /*5510*/  MOV R2, R0 ;  /* 0x0000000000027202 */ /* 0x000fce0000000f00 */
.L_x_69:
[----:B------:R-:W-:Y:S05]  /*5520*/  BSYNC.RECONVERGENT B4 ;  /* 0x0000000000047941 */ /* 0x000fea0003800200 */
.L_x_68:
[----:B------:R-:W0:Y:S02]  /*5530*/  F2I.TRUNC.NTZ R0, R2 ;  /* 0x0000000200007305 */ /* 0x000e24000020f100 */
[----:B0-----:R-:W-:Y:S02]  /*5540*/  ISETP.GT.AND P0, PT, R0, 0x1, PT ;  /* 0x000000010000780c */ /* 0x001fe40003f04270 */
[----:B------:R-:W-:-:S05]  /*5550*/  I2FP.F32.S32 R3, R0 ;  /* 0x0000000000037245 */ /* 0x000fca0000201400 */
[----:B------:R-:W-:-:S04]  /*5560*/  FADD R13, -R3, R2 ;  /* 0x00000002030d7221 */ /* 0x000fc80000000100 */
[----:B------:R-:W-:-:S04]  /*5570*/  FMUL R17, R13, R13 ;  /* 0x0000000d0d117220 */ /* 0x000fc80000400000 */
[----:B------:R-:W-:Y:S01]  /*5580*/  FMUL R10, R13, R17 ;  /* 0x000000110d0a7220 */ /* 0x000fe20000400000 */
[----:B------:R-:W-:Y:S06]  /*5590*/  @P0 BRA `(.L_x_70) ;  /* 0x00000000003c0947 */ /* 0x000fec0003800000 */
[----:B------:R-:W-:-:S04]  /*55a0*/  VIMNMX.U32 R0, PT, PT, R0, 0x2, PT ;  /* 0x0000000200007848 */ /* 0x000fc80003fe0000 */
[----:B------:R-:W-:-:S04]  /*55b0*/  SHF.L.U32 R0, R0, 0x2, RZ ;  /* 0x0000000200007819 */ /* 0x000fc800000006ff */
[----:B------:R-:W0:Y:S02]  /*55c0*/  LDC R2, c[0x2][R0+0x24] ;  /* 0x0080090000027b82 */ /* 0x000e240000000800 */
[----:B0-----:R-:W-:-:S04]  /*55d0*/  SHF.R.S32.HI R3, RZ, 0x1f, R2 ;  /* 0x0000001fff037819 */ /* 0x001fc80000011402 */
.L_x_103:
[----:B------:R-:W-:Y:S05]  /*55e0*/  BRX R2 -0x55f0                                                          (*"BRANCH_TARGETS .L_x_104,.L_x_105,.L_x_67"*) ;  /* 0xffffffa802847949 */ /* 0x000fea000383ffff */
.L_x_105:
[----:B------:R-:W-:-:S04]  /*55f0*/  FMUL R0, R10, 0.5 ;  /* 0x3f0000000a007820 */ /* 0x000fc80000400000 */
[----:B------:R-:W-:-:S04]  /*5600*/  FFMA R0, R17, 0.5, -R0 ;  /* 0x3f00000011007823 */ /* 0x000fc80000000800 */
[----:B------:R-:W-:-:S04]  /*5610*/  FFMA R0, R13, 0.5, R0 ;  /* 0x3f0000000d007823 */ /* 0x000fc80000000000 */
[----:B------:R-:W-:Y:S01]  /*5620*/  FADD R9, R0, 0.16666667163372039795 ;  /* 0x3e2aaaab00097421 */ /* 0x000fe20000000000 */
[----:B------:R-:W-:Y:S06]  /*5630*/  BRA `(.L_x_67) ;  /* 0x0000000000447947 */ /* 0x000fec0003800000 */
.L_x_104:
[----:B------:R-:W-:-:S04]  /*5640*/  FMUL R0, R10, 0.16666667163372039795 ;  /* 0x3e2aaaab0a007820 */ /* 0x000fc80000400000 */
[----:B------:R-:W-:-:S04]  /*5650*/  FFMA R0, RZ, R17, R0 ;  /* 0x00000011ff007223 */ /* 0x000fc80000000000 */
[----:B------:R-:W-:-:S04]  /*5660*/  FFMA R0, RZ, R13, R0 ;  /* 0x0000000dff007223 */ /* 0x000fc80000000000 */
[----:B------:R-:W-:Y:S01]  /*5670*/  FADD R9, RZ, R0 ;  /* 0x00000000ff097221 */ /* 0x000fe20000000000 */
[----:B------:R-:W-:Y:S06]  /*5680*/  BRA `(.L_x_67) ;  /* 0x0000000000307947 */ /* 0x000fec0003800000 */
.L_x_70:
[----:B------:R-:W-:-:S13]  /*5690*/  ISETP.NE.AND P0, PT, R0, 0x2, PT ;  /* 0x000000020000780c */ /* 0x000fda0003f05270 */
[----:B------:R-:W-:Y:S05]  /*56a0*/  @!P0 BRA `(.L_x_71) ;  /* 0x00000000001c8947 */ /* 0x000fea0003800000 */
[----:B------:R-:W-:-:S13]  /*56b0*/  ISETP.NE.AND P0, PT, R0, 0x3, PT ;  /* 0x000000030000780c */ /* 0x000fda0003f05270 */
[----:B------:R-:W-:Y:S05]  /*56c0*/  @P0 BRA `(.L_x_67) ;  /* 0x0000000000200947 */ /* 0x000fea0003800000 */
[----:B------:R-:W-:-:S04]  /*56d0*/  FMUL R0, R10, 0.16666667163372039795 ;  /* 0x3e2aaaab0a007820 */ /* 0x000fc80000400000 */
[----:B------:R-:W-:-:S04]  /*56e0*/  FFMA R0, R17, 0.5, -R0 ;  /* 0x3f00000011007823 */ /* 0x000fc80000000800 */
[----:B------:R-:W-:-:S04]  /*56f0*/  FFMA R0, R13, -0.5, R0 ;  /* 0xbf0000000d007823 */ /* 0x000fc80000000000 */
[----:B------:R-:W-:Y:S01]  /*5700*/  FADD R9, R0, 0.16666667163372039795 ;  /* 0x3e2aaaab00097421 */ /* 0x000fe20000000000 */
[----:B------:R-:W-:Y:S06]  /*5710*/  BRA `(.L_x_67) ;  /* 0x00000000000c7947 */ /* 0x000fec0003800000 */
.L_x_71:
[----:B------:R-:W-:-:S04]  /*5720*/  FFMA R0, R10, 0.5, -R17 ;  /* 0x3f0000000a007823 */ /* 0x000fc80000000811 */
[----:B------:R-:W-:-:S04]  /*5730*/  FFMA R0, RZ, R13, R0 ;  /* 0x0000000dff007223 */ /* 0x000fc80000000000 */
[----:B------:R-:W-:-:S07]  /*5740*/  FADD R9, R0, 0.6666666865348815918 ;  /* 0x3f2aaaab00097421 */ /* 0x000fce0000000000 */
.L_x_67:
[----:B------:R-:W-:Y:S05]  /*5750*/  BSYNC.RECONVERGENT B3 ;  /* 0x0000000000037941 */ /* 0x000fea0003800200 */
.L_x_66:
[----:B------:R-:W-:-:S05]  /*5760*/  FMUL.D2 R9, R9, 3 ;  /* 0x4040000009097820 */ /* 0x000fca0000300000 */
[----:B------:R-:W-:-:S13]  /*5770*/  FSETP.GT.AND P0, PT, R9, RZ, PT ;  /* 0x000000ff0900720b */ /* 0x000fda0003f04000 */
[----:B------:R-:W-:-:S05]  /*5780*/  @P0 MOV R0, 0x7fc00000 ;  /* 0x7fc0000000000802 */ /* 0x000fca0000000f00 */
[----:B------:R-:W-:-:S04]  /*5790*/  @P0 FFMA R11, R11, 0.21650634706020355225, R0 ;  /* 0x3e5db3d70b0b0823 */ /* 0x000fc80000000000 */
[----:B------:R-:W-:-:S07]  /*57a0*/  @P0 FADD R4, R11, +QNAN ;  /* 0x7fc000000b040421 */ /* 0x000fce0000000000 */
.L_x_65:
[----:B------:R-:W-:Y:S05]  /*57b0*/  BSYNC.RECONVERGENT B2 ;  /* 0x0000000000027941 */ /* 0x000fea0003800200 */
.L_x_64:
[----:B------:R-:W-:Y:S01]  /*57c0*/  FFMA R11, R4, 0.3333333432674407959, -R7 ;  /* 0x3eaaaaab040b7823 */ /* 0x000fe20000000807 */
[----:B------:R-:W-:Y:S03]  /*57d0*/  BSSY.RECONVERGENT B2, `(.L_x_72) ;  /* 0x0000014000027945 */ /* 0x000fe60003800200 */
        /* <DEDUP_REMOVED lines=9> */
[----:B------:R-:W-:-:S03]  /*5870*/  FFMA R3, R4, 0.3333333432674407959, R5 ;  /* 0x3eaaaaab04037823 */ /* 0x000fc60000000005 */
[----:B------:R-:W-:Y:S01]  /*5880*/  FFMA R2, R0, R13, RZ ;  /* 0x0000000d00027223 */ /* 0x000fe200000000ff */
[----:B------:R-:W-:-:S03]  /*5890*/  FFMA R4, RZ, R6, R3 ;  /* 0x00000006ff047223 */ /* 0x000fc60000000003 */
[----:B------:R-:W-:-:S04]  /*58a0*/  FFMA R10, -R9, R2, R0 ;  /* 0x00000002090a7223 */ /* 0x000fc80000000100 */
[----:B------:R-:W-:Y:S01]  /*58b0*/  FFMA R2, R13, R10, R2 ;  /* 0x0000000a0d027223 */ /* 0x000fe20000000002 */
[----:B-1----:R-:W-:Y:S06]  /*58c0*/  @!P0 BRA `(.L_x_73) ;  /* 0x0000000000108947 */ /* 0x002fec0003800000 */
[----:B------:R-:W-:Y:S02]  /*58d0*/  MOV R20, R9 ;  /* 0x0000000900147202 */ /* 0x000fe40000000f00 */
[----:B------:R-:W-:-:S07]  /*58e0*/  MOV R10, 0x5900 ;  /* 0x00005900000a7802 */ /* 0x000fce0000000f00 */
[----:B------:R-:W-:Y:S05]  /*58f0*/  CALL.REL.NOINC `($__internal_1_$__cuda_sm3x_div_rn_noftz_f32_slowpath) ;  /* 0x0000000c00a87944 */ /* 0x000fea0003c00000 */
[----:B------:R-:W-:-:S07]  /*5900*/  MOV R2, R0 ;  /* 0x0000000000027202 */ /* 0x000fce0000000f00 */
.L_x_73:
[----:B------:R-:W-:Y:S05]  /*5910*/  BSYNC.RECONVERGENT B2 ;  /* 0x0000000000027941 */ /* 0x000fea0003800200 */
.L_x_72:
        /* <DEDUP_REMOVED lines=52> */
.L_x_75:
[----:B------:R-:W-:Y:S05]  /*5c60*/  BSYNC.RECONVERGENT B2 ;  /* 0x0000000000027941 */ /* 0x000fea0003800200 */
.L_x_74:
        /* <DEDUP_REMOVED lines=26> */
.L_x_77:
[----:B------:R-:W-:Y:S05]  /*5e10*/  BSYNC.RECONVERGENT B2 ;  /* 0x0000000000027941 */ /* 0x000fea0003800200 */
.L_x_76:
        /* <DEDUP_REMOVED lines=36> */
[----:B------:R-:W-:Y:S02]  /*6060*/  MOV R9, R5 ;  /* 0x0000000500097202 */ /* 0x000fe40000000f00 */
[----:B------:R-:W-:-:S07]  /*6070*/  MOV R12, 0x6090 ;  /* 0x00006090000c7802 */ /* 0x000fce0000000f00 */
[----:B------:R-:W-:Y:S05]  /*6080*/  CALL.REL.NOINC `($__internal_0_$__cuda_sm20_sqrt_rn_f32_slowpath) ;  /* 0x00000004006c7944 */ /* 0x000fea0003c00000 */
[----:B------:R-:W-:Y:S05]  /*6090*/  BSYNC.RECONVERGENT B1 ;  /* 0x0000000000017941 */ /* 0x000fea0003800200 */
.L_x_80:
[----:B------:R-:W-:Y:S01]  /*60a0*/  FSETP.GT.AND P0, PT, R0, RZ, PT ;  /* 0x000000ff0000720b */ /* 0x000fe20003f04000 */
[----:B------:R-:W-:-:S12]  /*60b0*/  BRA `(.L_x_81) ;  /* 0x0000000000147947 */ /* 0x000fd80003800000 */
.L_x_79:
[----:B------:R-:W-:Y:S01]  /*60c0*/  FMUL.FTZ R0, R5, R2 ;  /* 0x0000000205007220 */ /* 0x000fe20000410000 */
[----:B------:R-:W-:-:S03]  /*60d0*/  FMUL.FTZ R2, R2, 0.5 ;  /* 0x3f00000002027820 */ /* 0x000fc60000410000 */
[----:B------:R-:W-:-:S04]  /*60e0*/  FFMA R5, -R0, R0, R5 ;  /* 0x0000000000057223 */ /* 0x000fc80000000105 */
[----:B------:R-:W-:-:S05]  /*60f0*/  FFMA R2, R5, R2, R0 ;  /* 0x0000000205027223 */ /* 0x000fca0000000000 */
[----:B------:R-:W-:-:S13]  /*6100*/  FSETP.GT.AND P0, PT, R2, RZ, PT ;  /* 0x000000ff0200720b */ /* 0x000fda0003f04000 */
.L_x_81:
[----:B------:R-:W-:Y:S05]  /*6110*/  BSYNC.RECONVERGENT B0 ;  /* 0x0000000000007941 */ /* 0x000fea0003800200 */
.L_x_78:
        /* <DEDUP_REMOVED lines=32> */
.L_x_87:
[----:B------:R-:W-:Y:S05]  /*6320*/  BSYNC.RECONVERGENT B4 ;  /* 0x0000000000047941 */ /* 0x000fea0003800200 */
.L_x_86:
        /* <DEDUP_REMOVED lines=11> */
.L_x_107:
[----:B------:R-:W-:Y:S05]  /*63e0*/  BRX R2 -0x63f0                                                          (*"BRANCH_TARGETS .L_x_108,.L_x_109,.L_x_85"*) ;  /* 0xffffff9c02047949 */ /* 0x000fea000383ffff */
.L_x_109:
[----:B------:R-:W-:-:S04]  /*63f0*/  FMUL R0, R10, 0.5 ;  /* 0x3f0000000a007820 */ /* 0x000fc80000400000 */
[----:B------:R-:W-:-:S04]  /*6400*/  FFMA R0, R9, 0.5, -R0 ;  /* 0x3f00000009007823 */ /* 0x000fc80000000800 */
[----:B------:R-:W-:-:S04]  /*6410*/  FFMA R0, R7, 0.5, R0 ;  /* 0x3f00000007007823 */ /* 0x000fc80000000000 */
[----:B------:R-:W-:Y:S01]  /*6420*/  FADD R5, R0, 0.16666667163372039795 ;  /* 0x3e2aaaab00057421 */ /* 0x000fe20000000000 */
[----:B------:R-:W-:Y:S06]  /*6430*/  BRA `(.L_x_85) ;  /* 0x0000000000447947 */ /* 0x000fec0003800000 */
.L_x_108:
[----:B------:R-:W-:-:S04]  /*6440*/  FMUL R0, R10, 0.16666667163372039795 ;  /* 0x3e2aaaab0a007820 */ /* 0x000fc80000400000 */
[----:B------:R-:W-:-:S04]  /*6450*/  FFMA R0, RZ, R9, R0 ;  /* 0x00000009ff007223 */ /* 0x000fc80000000000 */
[----:B------:R-:W-:-:S04]  /*6460*/  FFMA R0, RZ, R7, R0 ;  /* 0x00000007ff007223 */ /* 0x000fc80000000000 */
[----:B------:R-:W-:Y:S01]  /*6470*/  FADD R5, RZ, R0 ;  /* 0x00000000ff057221 */ /* 0x000fe20000000000 */
[----:B------:R-:W-:Y:S06]  /*6480*/  BRA `(.L_x_85) ;  /* 0x0000000000307947 */ /* 0x000fec0003800000 */
.L_x_88:
        /* <DEDUP_REMOVED lines=9> */
.L_x_89:
[----:B------:R-:W-:-:S04]  /*6520*/  FFMA R0, R10, 0.5, -R9 ;  /* 0x3f0000000a007823 */ /* 0x000fc80000000809 */
[----:B------:R-:W-:-:S04]  /*6530*/  FFMA R0, RZ, R7, R0 ;  /* 0x00000007ff007223 */ /* 0x000fc80000000000 */
[----:B------:R-:W-:-:S07]  /*6540*/  FADD R5, R0, 0.6666666865348815918 ;  /* 0x3f2aaaab00057421 */ /* 0x000fce0000000000 */
.L_x_85:
[----:B------:R-:W-:Y:S05]  /*6550*/  BSYNC.RECONVERGENT B3 ;  /* 0x0000000000037941 */ /* 0x000fea0003800200 */
.L_x_84:
[----:B------:R-:W-:-:S05]  /*6560*/  FMUL.D2 R5, R5, 3 ;  /* 0x4040000005057820 */ /* 0x000fca0000300000 */
[----:B------:R-:W-:-:S13]  /*6570*/  FSETP.GT.AND P0, PT, R5, RZ, PT ;  /* 0x000000ff0500720b */ /* 0x000fda0003f04000 */
[----:B------:R-:W-:-:S05]  /*6580*/  @P0 MOV R0, 0x7fc00000 ;  /* 0x7fc0000000000802 */ /* 0x000fca0000000f00 */
[----:B------:R-:W-:-:S04]  /*6590*/  @P0 FFMA R11, R11, 0.21650634706020355225, R0 ;  /* 0x3e5db3d70b0b0823 */ /* 0x000fc80000000000 */
[----:B------:R-:W-:-:S07]  /*65a0*/  @P0 FADD R4, R11, +QNAN ;  /* 0x7fc000000b040421 */ /* 0x000fce0000000000 */
.L_x_83:
[----:B------:R-:W-:Y:S05]  /*65b0*/  BSYNC.RECONVERGENT B2 ;  /* 0x0000000000027941 */ /* 0x000fea0003800200 */
.L_x_82:
[----:B------:R-:W0:Y:S02]  /*65c0*/  LDC.64 R2, c[0x0][0x388] ;  /* 0x0000e200ff027b82 */ /* 0x000e240000000a00 */
[----:B0-----:R-:W-:-:S05]  /*65d0*/  IMAD.WIDE R8, R8, 0x4, R2 ;  /* 0x0000000408087825 */ /* 0x001fca00078e0202 */
[----:B------:R-:W-:Y:S04]  /*65e0*/  STG.E desc[UR4][R8.64], R4 ;  /* 0x0000000408007986 */ /* 0x000fe8000c101904 */
[----:B------:R-:W-:Y:S04]  /*65f0*/  STG.E desc[UR4][R8.64+0x4], R6 ;  /* 0x0000040608007986 */ /* 0x000fe8000c101904 */
[----:B------:R-:W-:Y:S04]  /*6600*/  STG.E desc[UR4][R8.64+0x8], R6 ;  /* 0x0000080608007986 */ /* 0x000fe8000c101904 */
[----:B------:R-:W2:Y:S04]  /*6610*/  LDG.E R15, desc[UR4][R14.64+0xc] ;  /* 0x00000c040e0f7981 */ /* 0x000ea8000c1e1900 */
[----:B--2---:R-:W-:Y:S01]  /*6620*/  STG.E desc[UR4][R8.64+0xc], R15 ;  /* 0x00000c0f08007986 */ /* 0x004fe2000c101904 */
[----:B------:R-:W-:Y:S05]  /*6630*/  EXIT ;  /* 0x000000000000794d */ /* 0x000fea0003800000 */
        .weak           $__internal_0_$__cuda_sm20_sqrt_rn_f32_slowpath
        .type           $__internal_0_$__cuda_sm20_sqrt_rn_f32_slowpath,@function
        .size           $__internal_0_$__cuda_sm20_sqrt_rn_f32_slowpath,($__internal_1_$__cuda_sm3x_div_rn_noftz_f32_slowpath - $__internal_0_$__cuda_sm20_sqrt_rn_f32_slowpath)
$__internal_0_$__cuda_sm20_sqrt_rn_f32_slowpath:
[----:B------:R-:W-:-:S13]  /*6640*/  LOP3.LUT P0, RZ, R9, 0x7fffffff, RZ, 0xc0, !PT ;  /* 0x7fffffff09ff7812 */ /* 0x000fda000780c0ff */
[----:B------:R-:W-:Y:S01]  /*6650*/  @!P0 MOV R0, R9 ;  /* 0x0000000900008202 */ /* 0x000fe20000000f00 */
[----:B------:R-:W-:Y:S06]  /*6660*/  @!P0 BRA `(.L_x_90) ;  /* 0x0000000000408947 */ /* 0x000fec0003800000 */
[----:B------:R-:W-:-:S13]  /*6670*/  FSETP.GEU.FTZ.AND P0, PT, R9, RZ, PT ;  /* 0x000000ff0900720b */ /* 0x000fda0003f1e000 */
[----:B------:R-:W-:Y:S01]  /*6680*/  @!P0 MOV R0, 0x7fffffff ;  /* 0x7fffffff00008802 */ /* 0x000fe20000000f00 */
[----:B------:R-:W-:Y:S06]  /*6690*/  @!P0 BRA `(.L_x_90) ;  /* 0x0000000000348947 */ /* 0x000fec0003800000 */
[----:B------:R-:W-:-:S13]  /*66a0*/  FSETP.GTU.FTZ.AND P0, PT, |R9|, +INF , PT ;  /* 0x7f8000000900780b */ /* 0x000fda0003f1c200 */
[----:B------:R-:W-:Y:S01]  /*66b0*/  @P0 FADD.FTZ R0, R9, 1 ;  /* 0x3f80000009000421 */ /* 0x000fe20000010000 */
[----:B------:R-:W-:Y:S06]  /*66c0*/  @P0 BRA `(.L_x_90) ;  /* 0x0000000000280947 */ /* 0x000fec0003800000 */
[----:B------:R-:W-:-:S13]  /*66d0*/  FSETP.NEU.FTZ.AND P0, PT, |R9|, +INF , PT ;  /* 0x7f8000000900780b */ /* 0x000fda0003f1d200 */
[----:B------:R-:W-:-:S04]  /*66e0*/  @P0 FFMA R2, R9, 1.84467440737095516160e+19, RZ ;  /* 0x5f80000009020823 */ /* 0x000fc800000000ff */
[----:B------:R-:W0:Y:S02]  /*66f0*/  @P0 MUFU.RSQ R3, R2 ;  /* 0x0000000200030308 */ /* 0x000e240000001400 */
[----:B0-----:R-:W-:Y:S01]  /*6700*/  @P0 FMUL.FTZ R17, R2, R3 ;  /* 0x0000000302110220 */ /* 0x001fe20000410000 */
[----:B------:R-:W-:-:S03]  /*6710*/  @P0 FMUL.FTZ R3, R3, 0.5 ;  /* 0x3f00000003030820 */ /* 0x000fc60000410000 */
[----:B------:R-:W-:-:S04]  /*6720*/  @P0 FADD.FTZ R0, -R17, -RZ ;  /* 0x800000ff11000221 */ /* 0x000fc80000010100 */
[----:B------:R-:W-:Y:S01]  /*6730*/  @P0 FFMA R10, R17, R0, R2 ;  /* 0x00000000110a0223 */ /* 0x000fe20000000002 */
[----:B------:R-:W-:-:S03]  /*6740*/  @!P0 MOV R0, R9 ;  /* 0x0000000900008202 */ /* 0x000fc60000000f00 */
[----:B------:R-:W-:-:S04]  /*6750*/  @P0 FFMA R3, R10, R3, R17 ;  /* 0x000000030a030223 */ /* 0x000fc80000000011 */
[----:B------:R-:W-:-:S07]  /*6760*/  @P0 FMUL.FTZ R0, R3, 2.3283064365386962891e-10 ;  /* 0x2f80000003000820 */ /* 0x000fce0000410000 */
.L_x_90:
[----:B------:R-:W-:Y:S01]  /*6770*/  HFMA2 R3, -RZ, RZ, 0, 0 ;  /* 0x00000000ff037431 */ /* 0x000fe200000001ff */
[----:B------:R-:W-:-:S04]  /*6780*/  MOV R2, R12 ;  /* 0x0000000c00027202 */ /* 0x000fc80000000f00 */
[----:B------:R-:W-:Y:S05]  /*6790*/  RET.REL.NODEC R2 `(_Z9LMTKernelPKfPfiifffffffffffffffffffffffffffffff) ;  /* 0xffffff9802187950 */ /* 0x000fea0003c3ffff */
        .weak           $__internal_1_$__cuda_sm3x_div_rn_noftz_f32_slowpath
        .type           $__internal_1_$__cuda_sm3x_div_rn_noftz_f32_slowpath,@function
        .size           $__internal_1_$__cuda_sm3x_div_rn_noftz_f32_slowpath,(.L_x_112 - $__internal_1_$__cuda_sm3x_div_rn_noftz_f32_slowpath)
$__internal_1_$__cuda_sm3x_div_rn_noftz_f32_slowpath:
[----:B------:R-:W-:Y:S01]  /*67a0*/  SHF.R.U32.HI R3, RZ, 0x17, R20 ;  /* 0x00000017ff037819 */ /* 0x000fe20000011614 */
[----:B------:R-:W-:Y:S01]  /*67b0*/  BSSY.RECONVERGENT B0, `(.L_x_91) ;  /* 0x0000062000007945 */ /* 0x000fe20003800200 */
[----:B------:R-:W-:Y:S02]  /*67c0*/  SHF.R.U32.HI R17, RZ, 0x17, R0 ;  /* 0x00000017ff117819 */ /* 0x000fe40000011600 */
[----:B------:R-:W-:Y:S02]  /*67d0*/  LOP3.LUT R3, R3, 0xff, RZ, 0xc0, !PT ;  /* 0x000000ff03037812 */ /* 0x000fe400078ec0ff */
[----:B------:R-:W-:Y:S02]  /*67e0*/  LOP3.LUT R17, R17, 0xff, RZ, 0xc0, !PT ;  /* 0x000000ff11117812 */ /* 0x000fe400078ec0ff */
[----:B------:R-:W-:Y:S02]  /*67f0*/  IADD3 R18, PT, PT, R3, -0x1, RZ ;  /* 0xffffffff03127810 */ /* 0x000fe40007ffe0ff */
[----:B------:R-:W-:-:S02]  /*6800*/  IADD3 R19, PT, PT, R17, -0x1, RZ ;  /* 0xffffffff11137810 */ /* 0x000fc40007ffe0ff */
[----:B------:R-:W-:-:S04]  /*6810*/  ISETP.GT.U32.AND P0, PT, R18, 0xfd, PT ;  /* 0x000000fd1200780c */ /* 0x000fc80003f04070 */
[----:B------:R-:W-:-:S13]  /*6820*/  ISETP.GT.U32.OR P0, PT, R19, 0xfd, P0 ;  /* 0x000000fd1300780c */ /* 0x000fda0000704470 */
[----:B------:R-:W-:Y:S01]  /*6830*/  @!P0 MOV R2, RZ ;  /* 0x000000ff00028202 */ /* 0x000fe20000000f00 */
[----:B------:R-:W-:Y:S06]  /*6840*/  @!P0 BRA `(.L_x_92) ;  /* 0x00000000005c8947 */ /* 0x000fec0003800000 */
[----:B------:R-:W-:Y:S02]  /*6850*/  FSETP.GTU.FTZ.AND P1, PT, |R0|, +INF , PT ;  /* 0x7f8000000000780b */ /* 0x000fe40003f3c200 */
[----:B------:R-:W-:-:S04]  /*6860*/  FSETP.GTU.FTZ.AND P0, PT, |R20|, +INF , PT ;  /* 0x7f8000001400780b */ /* 0x000fc80003f1c200 */
[----:B------:R-:W-:-:S13]  /*6870*/  PLOP3.LUT P0, PT, P1, P0, PT, 0xf8, 0x8f ;  /* 0x00000000008f781c */ /* 0x000fda0000f01f70 */
[----:B------:R-:W-:Y:S05]  /*6880*/  @P0 BRA `(.L_x_93) ;  /* 0x00000004004c0947 */ /* 0x000fea0003800000 */
[----:B------:R-:W-:-:S13]  /*6890*/  LOP3.LUT P0, RZ, R20, 0x7fffffff, R0, 0xc8, !PT ;  /* 0x7fffffff14ff7812 */ /* 0x000fda000780c800 */
[----:B------:R-:W-:Y:S05]  /*68a0*/  @!P0 BRA `(.L_x_94) ;  /* 0x00000004003c8947 */ /* 0x000fea0003800000 */
[----:B------:R-:W-:Y:S02]  /*68b0*/  FSETP.NEU.FTZ.AND P1, PT, |R0|, +INF , PT ;  /* 0x7f8000000000780b */ /* 0x000fe40003f3d200 */
[----:B------:R-:W-:Y:S02]  /*68c0*/  FSETP.NEU.FTZ.AND P0, PT, |R20|, +INF , PT ;  /* 0x7f8000001400780b */ /* 0x000fe40003f1d200 */
[----:B------:R-:W-:-:S11]  /*68d0*/  FSETP.NEU.FTZ.AND P4, PT, |R0|, +INF , PT ;  /* 0x7f8000000000780b */ /* 0x000fd60003f9d200 */
[----:B------:R-:W-:Y:S05]  /*68e0*/  @!P0 BRA !P1, `(.L_x_94) ;  /* 0x00000004002c8947 */ /* 0x000fea0004800000 */
[----:B------:R-:W-:-:S04]  /*68f0*/  LOP3.LUT P1, RZ, R0, 0x7fffffff, RZ, 0xc0, !PT ;  /* 0x7fffffff00ff7812 */ /* 0x000fc8000782c0ff */
[----:B------:R-:W-:-:S13]  /*6900*/  PLOP3.LUT P1, PT, P0, P1, PT, 0x2f, 0xf2 ;  /* 0x0000000000f2781c */ /* 0x000fda0000722577 */
[----:B------:R-:W-:Y:S05]  /*6910*/  @P1 BRA `(.L_x_95) ;  /* 0x0000000400181947 */ /* 0x000fea0003800000 */
[----:B------:R-:W-:-:S04]  /*6920*/  LOP3.LUT P0, RZ, R20, 0x7fffffff, RZ, 0xc0, !PT ;  /* 0x7fffffff14ff7812 */ /* 0x000fc8000780c0ff */
[----:B------:R-:W-:-:S13]  /*6930*/  PLOP3.LUT P0, PT, P4, P0, PT, 0x2f, 0xf2 ;  /* 0x0000000000f2781c */ /* 0x000fda0002700577 */
[----:B------:R-:W-:Y:S05]  /*6940*/  @P0 BRA `(.L_x_96) ;  /* 0x0000000400000947 */ /* 0x000fea0003800000 */
[----:B------:R-:W-:Y:S02]  /*6950*/  ISETP.GE.AND P0, PT, R19, RZ, PT ;  /* 0x000000ff1300720c */ /* 0x000fe40003f06270 */
[----:B------:R-:W-:-:S11]  /*6960*/  ISETP.GE.AND P1, PT, R18, RZ, PT ;  /* 0x000000ff1200720c */ /* 0x000fd60003f26270 */
[----:B------:R-:W-:Y:S01]  /*6970*/  @P0 MOV R2, RZ ;  /* 0x000000ff00020202 */ /* 0x000fe20000000f00 */
[----:B------:R-:W-:Y:S01]  /*6980*/  @!P0 FFMA R0, R0, 1.84467440737095516160e+19, RZ ;  /* 0x5f80000000008823 */ /* 0x000fe200000000ff */
[----:B------:R-:W-:Y:S01]  /*6990*/  @!P0 MOV R2, 0xffffffc0 ;  /* 0xffffffc000028802 */ /* 0x000fe20000000f00 */
[----:B------:R-:W-:-:S03]  /*69a0*/  @!P1 FFMA R20, R20, 1.84467440737095516160e+19, RZ ;  /* 0x5f80000014149823 */ /* 0x000fc600000000ff */
[----:B------:R-:W-:-:S07]  /*69b0*/  @!P1 IADD3 R2, PT, PT, R2, 0x40, RZ ;  /* 0x0000004002029810 */ /* 0x000fce0007ffe0ff */
.L_x_92:
[----:B------:R-:W-:Y:S01]  /*69c0*/  LEA R19, R3, 0xc0800000, 0x17 ;  /* 0xc080000003137811 */ /* 0x000fe200078eb8ff */
[----:B------:R-:W-:Y:S01]  /*69d0*/  BSSY.RECONVERGENT B1, `(.L_x_97) ;  /* 0x0000036000017945 */ /* 0x000fe20003800200 */
[----:B------:R-:W-:Y:S02]  /*69e0*/  IADD3 R17, PT, PT, R17, -0x7f, RZ ;  /* 0xffffff8111117810 */ /* 0x000fe40007ffe0ff */
[----:B------:R-:W-:Y:S02]  /*69f0*/  IADD3 R22, PT, PT, -R19, R20, RZ ;  /* 0x0000001413167210 */ /* 0x000fe40007ffe1ff */
[C---:B------:R-:W-:Y:S01]  /*6a00*/  IADD3 R3, PT, PT, R17.reuse, 0x7f, -R3 ;  /* 0x0000007f11037810 */ /* 0x040fe20007ffe803 */
[----:B------:R-:W-:Y:S01]  /*6a10*/  IMAD R0, R17, -0x800000, R0 ;  /* 0xff80000011007824 */ /* 0x000fe200078e0200 */
[----:B------:R-:W0:Y:S01]  /*6a20*/  MUFU.RCP R18, R22 ;  /* 0x0000001600127308 */ /* 0x000e220000001000 */
[----:B------:R-:W-:Y:S01]  /*6a30*/  FADD.FTZ R19, -R22, -RZ ;  /* 0x800000ff16137221 */ /* 0x000fe20000010100 */
[----:B------:R-:W-:-:S03]  /*6a40*/  IADD3 R3, PT, PT, R3, R2, RZ ;  /* 0x0000000203037210 */ /* 0x000fc60007ffe0ff */
[----:B0-----:R-:W-:-:S04]  /*6a50*/  FFMA R21, R18, R19, 1 ;  /* 0x3f80000012157423 */ /* 0x001fc80000000013 */
[----:B------:R-:W-:-:S04]  /*6a60*/  FFMA R21, R18, R21, R18 ;  /* 0x0000001512157223 */ /* 0x000fc80000000012 */
[----:B------:R-:W-:-:S04]  /*6a70*/  FFMA R18, R0, R21, RZ ;  /* 0x0000001500127223 */ /* 0x000fc800000000ff */
[----:B------:R-:W-:-:S04]  /*6a80*/  FFMA R20, R19, R18, R0 ;  /* 0x0000001213147223 */ /* 0x000fc80000000000 */
[----:B------:R-:W-:-:S04]  /*6a90*/  FFMA R20, R21, R20, R18 ;  /* 0x0000001415147223 */ /* 0x000fc80000000012 */
[----:B------:R-:W-:-:S04]  /*6aa0*/  FFMA R19, R19, R20, R0 ;  /* 0x0000001413137223 */ /* 0x000fc80000000000 */
[----:B------:R-:W-:-:S05]  /*6ab0*/  FFMA R0, R21, R19, R20 ;  /* 0x0000001315007223 */ /* 0x000fca0000000014 */
[----:B------:R-:W-:-:S04]  /*6ac0*/  SHF.R.U32.HI R17, RZ, 0x17, R0 ;  /* 0x00000017ff117819 */ /* 0x000fc80000011600 */
[----:B------:R-:W-:-:S04]  /*6ad0*/  LOP3.LUT R2, R17, 0xff, RZ, 0xc0, !PT ;  /* 0x000000ff11027812 */ /* 0x000fc800078ec0ff */
[----:B------:R-:W-:-:S04]  /*6ae0*/  IADD3 R2, PT, PT, R2, R3, RZ ;  /* 0x0000000302027210 */ /* 0x000fc80007ffe0ff */
[----:B------:R-:W-:-:S04]  /*6af0*/  IADD3 R17, PT, PT, R2, -0x1, RZ ;  /* 0xffffffff02117810 */ /* 0x000fc80007ffe0ff */
[----:B------:R-:W-:-:S13]  /*6b00*/  ISETP.GE.U32.AND P0, PT, R17, 0xfe, PT ;  /* 0x000000fe1100780c */ /* 0x000fda0003f06070 */
[----:B------:R-:W-:Y:S05]  /*6b10*/  @!P0 BRA `(.L_x_98) ;  /* 0x0000000000808947 */ /* 0x000fea0003800000 */
[----:B------:R-:W-:-:S13]  /*6b20*/  ISETP.GT.AND P0, PT, R2, 0xfe, PT ;  /* 0x000000fe0200780c */ /* 0x000fda0003f04270 */
[----:B------:R-:W-:Y:S05]  /*6b30*/  @P0 BRA `(.L_x_99) ;  /* 0x00000000006c0947 */ /* 0x000fea0003800000 */
[----:B------:R-:W-:-:S13]  /*6b40*/  ISETP.GE.AND P0, PT, R2, 0x1, PT ;  /* 0x000000010200780c */ /* 0x000fda0003f06270 */
[----:B------:R-:W-:Y:S05]  /*6b50*/  @P0 BRA `(.L_x_100) ;  /* 0x0000000000740947 */ /* 0x000fea0003800000 */
[----:B------:R-:W-:Y:S02]  /*6b60*/  ISETP.GE.AND P0, PT, R2, -0x18, PT ;  /* 0xffffffe80200780c */ /* 0x000fe40003f06270 */
[----:B------:R-:W-:-:S11]  /*6b70*/  LOP3.LUT R0, R0, 0x80000000, RZ, 0xc0, !PT ;  /* 0x8000000000007812 */ /* 0x000fd600078ec0ff */
[----:B------:R-:W-:Y:S05]  /*6b80*/  @!P0 BRA `(.L_x_100) ;  /* 0x0000000000688947 */ /* 0x000fea0003800000 */
[CCC-:B------:R-:W-:Y:S01]  /*6b90*/  FFMA.RZ R3, R21.reuse, R19.reuse, R20.reuse ;  /* 0x0000001315037223 */ /* 0x1c0fe2000000c014 */
[C---:B------:R-:W-:Y:S01]  /*6ba0*/  IADD3 R18, PT, PT, R2.reuse, 0x20, RZ ;  /* 0x0000002002127810 */ /* 0x040fe20007ffe0ff */
[CCC-:B------:R-:W-:Y:S01]  /*6bb0*/  FFMA.RP R17, R21.reuse, R19.reuse, R20.reuse ;  /* 0x0000001315117223 */ /* 0x1c0fe20000008014 */
[----:B------:R-:W-:Y:S01]  /*6bc0*/  FFMA.RM R20, R21, R19, R20 ;  /* 0x0000001315147223 */ /* 0x000fe20000004014 */
[C---:B------:R-:W-:Y:S02]  /*6bd0*/  ISETP.NE.AND P0, PT, R2.reuse, RZ, PT ;  /* 0x000000ff0200720c */ /* 0x040fe40003f05270 */
[----:B------:R-:W-:Y:S02]  /*6be0*/  LOP3.LUT R3, R3, 0x7fffff, RZ, 0xc0, !PT ;  /* 0x007fffff03037812 */ /* 0x000fe400078ec0ff */
[----:B------:R-:W-:Y:S02]  /*6bf0*/  ISETP.NE.AND P1, PT, R2, RZ, PT ;  /* 0x000000ff0200720c */ /* 0x000fe40003f25270 */
[----:B------:R-:W-:-:S02]  /*6c00*/  LOP3.LUT R3, R3, 0x800000, RZ, 0xfc, !PT ;  /* 0x0080000003037812 */ /* 0x000fc400078efcff */
[----:B------:R-:W-:Y:S02]  /*6c10*/  IADD3 R2, PT, PT, -R2, RZ, RZ ;  /* 0x000000ff02027210 */ /* 0x000fe40007ffe1ff */
[----:B------:R-:W-:Y:S02]  /*6c20*/  SHF.L.U32 R18, R3, R18, RZ ;  /* 0x0000001203127219 */ /* 0x000fe400000006ff */
[----:B------:R-:W-:Y:S02]  /*6c30*/  FSETP.NEU.FTZ.AND P2, PT, R17, R20, PT ;  /* 0x000000141100720b */ /* 0x000fe40003f5d000 */
[----:B------:R-:W-:Y:S02]  /*6c40*/  SEL R2, R2, RZ, P0 ;  /* 0x000000ff02027207 */ /* 0x000fe40000000000 */
[----:B------:R-:W-:Y:S02]  /*6c50*/  ISETP.NE.AND P1, PT, R18, RZ, P1 ;  /* 0x000000ff1200720c */ /* 0x000fe40000f25270 */
[----:B------:R-:W-:-:S02]  /*6c60*/  SHF.R.U32.HI R17, RZ, R2, R3 ;  /* 0x00000002ff117219 */ /* 0x000fc40000011603 */
[----:B------:R-:W-:Y:S02]  /*6c70*/  PLOP3.LUT P1, PT, P2, P1, PT, 0xf8, 0x8f ;  /* 0x00000000008f781c */ /* 0x000fe40001723f70 */
[----:B------:R-:W-:Y:S02]  /*6c80*/  SHF.R.U32.HI R3, RZ, 0x1, R17 ;  /* 0x00000001ff037819 */ /* 0x000fe40000011611 */
[----:B------:R-:W-:-:S04]  /*6c90*/  SEL R2, RZ, 0x1, !P1 ;  /* 0x00000001ff027807 */ /* 0x000fc80004800000 */
[----:B------:R-:W-:-:S04]  /*6ca0*/  LOP3.LUT R2, R2, 0x1, R3, 0xf8, !PT ;  /* 0x0000000102027812 */ /* 0x000fc800078ef803 */
[----:B------:R-:W-:-:S04]  /*6cb0*/  LOP3.LUT R2, R2, R17, RZ, 0xc0, !PT ;  /* 0x0000001102027212 */ /* 0x000fc800078ec0ff */
[----:B------:R-:W-:-:S04]  /*6cc0*/  IADD3 R3, PT, PT, R3, R2, RZ ;  /* 0x0000000203037210 */ /* 0x000fc80007ffe0ff */
[----:B------:R-:W-:Y:S01]  /*6cd0*/  LOP3.LUT R0, R3, R0, RZ, 0xfc, !PT ;  /* 0x0000000003007212 */ /* 0x000fe200078efcff */
[----:B------:R-:W-:Y:S06]  /*6ce0*/  BRA `(.L_x_100) ;  /* 0x0000000000107947 */ /* 0x000fec0003800000 */
.L_x_99:
[----:B------:R-:W-:-:S04]  /*6cf0*/  LOP3.LUT R0, R0, 0x80000000, RZ, 0xc0, !PT ;  /* 0x8000000000007812 */ /* 0x000fc800078ec0ff */
[----:B------:R-:W-:Y:S01]  /*6d00*/  LOP3.LUT R0, R0, 0x7f800000, RZ, 0xfc, !PT ;  /* 0x7f80000000007812 */ /* 0x000fe200078efcff */
[----:B------:R-:W-:Y:S06]  /*6d10*/  BRA `(.L_x_100) ;  /* 0x0000000000047947 */ /* 0x000fec0003800000 */
.L_x_98:
[----:B------:R-:W-:-:S07]  /*6d20*/  LEA R0, R3, R0, 0x17 ;  /* 0x0000000003007211 */ /* 0x000fce00078eb8ff */
.L_x_100:
[----:B------:R-:W-:Y:S05]  /*6d30*/  BSYNC.RECONVERGENT B1 ;  /* 0x0000000000017941 */ /* 0x000fea0003800200 */
.L_x_97:
[----:B------:R-:W-:Y:S05]  /*6d40*/  BRA `(.L_x_101) ;  /* 0x0000000000207947 */ /* 0x000fea0003800000 */
.L_x_96:
[----:B------:R-:W-:-:S04]  /*6d50*/  LOP3.LUT R0, R20, 0x80000000, R0, 0x48, !PT ;  /* 0x8000000014007812 */ /* 0x000fc800078e4800 */
[----:B------:R-:W-:Y:S01]  /*6d60*/  LOP3.LUT R0, R0, 0x7f800000, RZ, 0xfc, !PT ;  /* 0x7f80000000007812 */ /* 0x000fe200078efcff */
[----:B------:R-:W-:Y:S06]  /*6d70*/  BRA `(.L_x_101) ;  /* 0x0000000000147947 */ /* 0x000fec0003800000 */
.L_x_95:
[----:B------:R-:W-:Y:S01]  /*6d80*/  LOP3.LUT R0, R20, 0x80000000, R0, 0x48, !PT ;  /* 0x8000000014007812 */ /* 0x000fe200078e4800 */
[----:B------:R-:W-:Y:S06]  /*6d90*/  BRA `(.L_x_101) ;  /* 0x00000000000c7947 */ /* 0x000fec0003800000 */
.L_x_94:
[----:B------:R-:W0:Y:S01]  /*6da0*/  MUFU.RSQ R0, -QNAN ;  /* 0xffc0000000007908 */ /* 0x000e220000001400 */
[----:B------:R-:W-:Y:S05]  /*6db0*/  BRA `(.L_x_101) ;  /* 0x0000000000047947 */ /* 0x000fea0003800000 */
.L_x_93:
[----:B------:R-:W-:-:S07]  /*6dc0*/  FADD.FTZ R0, R0, R20 ;  /* 0x0000001400007221 */ /* 0x000fce0000010000 */
.L_x_101:
[----:B------:R-:W-:Y:S05]  /*6dd0*/  BSYNC.RECONVERGENT B0 ;  /* 0x0000000000007941 */ /* 0x000fea0003800200 */
.L_x_91:
[----:B------:R-:W-:Y:S01]  /*6de0*/  HFMA2 R3, -RZ, RZ, 0, 0 ;  /* 0x00000000ff037431 */ /* 0x000fe200000001ff */
[----:B------:R-:W-:-:S04]  /*6df0*/  MOV R2, R10 ;  /* 0x0000000a00027202 */ /* 0x000fc80000000f00 */
[----:B0-----:R-:W-:Y:S05]  /*6e00*/  RET.REL.NODEC R2 `(_Z9LMTKernelPKfPfiifffffffffffffffffffffffffffffff) ;  /* 0xffffff90027c7950 */ /* 0x001fea0003c3ffff */
.L_x_102:
[----:B------:R-:W-:-:S00]  /*6e10*/  BRA `(.L_x_102) ;  /* 0xfffffffc00fc7947 */ /* 0x000fc0000383ffff */
[----:B------:R-:W-:-:S00]  /*6e20*/  NOP ;  /* 0x0000000000007918 */ /* 0x000fc00000000000 */
        /* <DEDUP_REMOVED lines=13> */
.L_x_112:


//--------------------- .nv.global.init           --------------------------
	.section	.nv.global.init,"aw",@progbits
	.align	4
.nv.global.init:
	.type		__cudart_i2opi_f,@object
	.size		__cudart_i2opi_f,(.L_0 - __cudart_i2opi_f)
__cudart_i2opi_f:
        /*0000*/ 	.byte	0x41, 0x90, 0x43, 0x3c, 0x99, 0x95, 0x62, 0xdb, 0xc0, 0xdd, 0x34, 0xf5, 0xd1, 0x57, 0x27, 0xfc
        /*0010*/ 	.byte	0x29, 0x15, 0x44, 0x4e, 0x6e, 0x83, 0xf9, 0xa2
.L_0:


//--------------------- .nv.shared.reserved.0     --------------------------
	.section	.nv.shared.reserved.0,"aw",@nobits
	.weak		__nv_reservedSMEM_offset_0_alias
	.size		__nv_reservedSMEM_offset_0_alias, 0, 64
	.other		__nv_reservedSMEM_offset_0_alias,@"STO_CUDA_RESERVED_SHARED STV_DEFAULT"
__nv_reservedSMEM_offset_0_alias:
	.zero		0
	.zero		64


//--------------------- .nv.constant0._Z9LMTKernelPKfPfiifffffffffffffffffffffffffffffff --------------------------
	.section	.nv.constant0._Z9LMTKernelPKfPfiifffffffffffffffffffffffffffffff,"a",@progbits
	.sectionflags	@""
	.align	4
.nv.constant0._Z9LMTKernelPKfPfiifffffffffffffffffffffffffffffff:
	.zero		1044


//--------------------- SYMBOLS --------------------------

	.type		.nv.reservedSmem.offset0,@object
	.size		.nv.reservedSmem.offset0,0x4
